//
// Generated by NVIDIA NVVM Compiler
//
// Compiler Build ID: CL-36424714
// Cuda compilation tools, release 13.0, V13.0.88
// Based on NVVM 20.0.0
//

.version 9.0
.target sm_100
.address_size 64

	// .globl	_Z23generate_random_indicesPjiy
.global .align 4 .b8 precalc_xorwow_matrix[102400];
.global .align 4 .b8 precalc_xorwow_offset_matrix[102400];
.global .align 4 .b8 mrg32k3aM1[2304];
.global .align 4 .b8 mrg32k3aM2[2304];
.global .align 4 .b8 mrg32k3aM1SubSeq[2016];
.global .align 4 .b8 mrg32k3aM2SubSeq[2016];
.global .align 4 .b8 mrg32k3aM1Seq[2304];
.global .align 4 .b8 mrg32k3aM2Seq[2304];
.const .align 8 .b8 __cr_lgamma_table[72];

.visible .entry _Z23generate_random_indicesPjiy(
	.param .u64 .ptr .align 1 _Z23generate_random_indicesPjiy_param_0,
	.param .u32 _Z23generate_random_indicesPjiy_param_1,
	.param .u64 _Z23generate_random_indicesPjiy_param_2
)
{
	.local .align 8 .b8 	__local_depot0[48];
	.reg .b64 	%SP;
	.reg .b64 	%SPL;
	.reg .pred 	%p<64>;
	.reg .b32 	%r<1197>;
	.reg .b64 	%rd<28>;

	mov.u64 	%SPL, __local_depot0;
	ld.param.u64 	%rd10, [_Z23generate_random_indicesPjiy_param_0];
	ld.param.u32 	%r541, [_Z23generate_random_indicesPjiy_param_1];
	ld.param.u64 	%rd11, [_Z23generate_random_indicesPjiy_param_2];
	mov.u32 	%r1, %ctaid.x;
	setp.ge.s32 	%p1, %r1, %r541;
	@%p1 bra 	$L__BB0_117;
	add.u64 	%rd1, %SPL, 0;
	cvt.u64.u32 	%rd2, %r1;
	cvt.u32.u64 	%r542, %rd11;
	xor.b32  	%r543, %r542, -1429050551;
	mul.lo.s32 	%r544, %r543, 1099087573;
	{ .reg .b32 tmp; mov.b64 {tmp, %r545}, %rd11; }
	xor.b32  	%r546, %r545, -136515619;
	mul.lo.s32 	%r547, %r546, -1703105765;
	add.s32 	%r548, %r544, %r547;
	add.s32 	%r2, %r548, 6615241;
	add.s32 	%r933, %r544, 123456789;
	st.local.v2.u32 	[%rd1], {%r2, %r933};
	xor.b32  	%r549, %r544, 362436069;
	add.s32 	%r550, %r547, 521288629;
	st.local.v2.u32 	[%rd1+8], {%r549, %r550};
	xor.b32  	%r551, %r547, 88675123;
	add.s32 	%r929, %r544, 5783321;
	st.local.v2.u32 	[%rd1+16], {%r551, %r929};
	setp.eq.s32 	%p2, %r1, 0;
	@%p2 bra 	$L__BB0_116;
	mov.b32 	%r916, 0;
	mov.u64 	%rd27, %rd2;
$L__BB0_3:
	mov.u64 	%rd3, %rd27;
	and.b64  	%rd4, %rd3, 3;
	setp.eq.s64 	%p3, %rd4, 0;
	@%p3 bra 	$L__BB0_115;
	mul.wide.u32 	%rd13, %r916, 3200;
	mov.u64 	%rd14, precalc_xorwow_matrix;
	add.s64 	%rd5, %rd14, %rd13;
	mov.b32 	%r929, 0;
	mov.u32 	%r930, %r929;
	mov.u32 	%r931, %r929;
	mov.u32 	%r932, %r929;
	mov.u32 	%r933, %r929;
	mov.u32 	%r922, %r929;
$L__BB0_5:
	mul.wide.u32 	%rd15, %r922, 4;
	add.s64 	%rd16, %rd1, %rd15;
	ld.local.u32 	%r14, [%rd16+4];
	shl.b32 	%r15, %r922, 5;
	mov.b32 	%r928, 0;
$L__BB0_6:
	.pragma "nounroll";
	shr.u32 	%r555, %r14, %r928;
	and.b32  	%r556, %r555, 1;
	setp.eq.b32 	%p4, %r556, 1;
	not.pred 	%p5, %p4;
	add.s32 	%r557, %r15, %r928;
	mul.lo.s32 	%r558, %r557, 5;
	mul.wide.u32 	%rd17, %r558, 4;
	add.s64 	%rd6, %rd5, %rd17;
	@%p5 bra 	$L__BB0_8;
	ld.global.u32 	%r559, [%rd6];
	xor.b32  	%r933, %r933, %r559;
	ld.global.u32 	%r560, [%rd6+4];
	xor.b32  	%r932, %r932, %r560;
	ld.global.u32 	%r561, [%rd6+8];
	xor.b32  	%r931, %r931, %r561;
	ld.global.u32 	%r562, [%rd6+12];
	xor.b32  	%r930, %r930, %r562;
	ld.global.u32 	%r563, [%rd6+16];
	xor.b32  	%r929, %r929, %r563;
$L__BB0_8:
	and.b32  	%r565, %r555, 2;
	setp.eq.s32 	%p6, %r565, 0;
	@%p6 bra 	$L__BB0_10;
	ld.global.u32 	%r566, [%rd6+20];
	xor.b32  	%r933, %r933, %r566;
	ld.global.u32 	%r567, [%rd6+24];
	xor.b32  	%r932, %r932, %r567;
	ld.global.u32 	%r568, [%rd6+28];
	xor.b32  	%r931, %r931, %r568;
	ld.global.u32 	%r569, [%rd6+32];
	xor.b32  	%r930, %r930, %r569;
	ld.global.u32 	%r570, [%rd6+36];
	xor.b32  	%r929, %r929, %r570;
$L__BB0_10:
	and.b32  	%r572, %r555, 4;
	setp.eq.s32 	%p7, %r572, 0;
	@%p7 bra 	$L__BB0_12;
	ld.global.u32 	%r573, [%rd6+40];
	xor.b32  	%r933, %r933, %r573;
	ld.global.u32 	%r574, [%rd6+44];
	xor.b32  	%r932, %r932, %r574;
	ld.global.u32 	%r575, [%rd6+48];
	xor.b32  	%r931, %r931, %r575;
	ld.global.u32 	%r576, [%rd6+52];
	xor.b32  	%r930, %r930, %r576;
	ld.global.u32 	%r577, [%rd6+56];
	xor.b32  	%r929, %r929, %r577;
$L__BB0_12:
	and.b32  	%r579, %r555, 8;
	setp.eq.s32 	%p8, %r579, 0;
	@%p8 bra 	$L__BB0_14;
	ld.global.u32 	%r580, [%rd6+60];
	xor.b32  	%r933, %r933, %r580;
	ld.global.u32 	%r581, [%rd6+64];
	xor.b32  	%r932, %r932, %r581;
	ld.global.u32 	%r582, [%rd6+68];
	xor.b32  	%r931, %r931, %r582;
	ld.global.u32 	%r583, [%rd6+72];
	xor.b32  	%r930, %r930, %r583;
	ld.global.u32 	%r584, [%rd6+76];
	xor.b32  	%r929, %r929, %r584;
$L__BB0_14:
	and.b32  	%r586, %r555, 16;
	setp.eq.s32 	%p9, %r586, 0;
	@%p9 bra 	$L__BB0_16;
	ld.global.u32 	%r587, [%rd6+80];
	xor.b32  	%r933, %r933, %r587;
	ld.global.u32 	%r588, [%rd6+84];
	xor.b32  	%r932, %r932, %r588;
	ld.global.u32 	%r589, [%rd6+88];
	xor.b32  	%r931, %r931, %r589;
	ld.global.u32 	%r590, [%rd6+92];
	xor.b32  	%r930, %r930, %r590;
	ld.global.u32 	%r591, [%rd6+96];
	xor.b32  	%r929, %r929, %r591;
$L__BB0_16:
	and.b32  	%r593, %r555, 32;
	setp.eq.s32 	%p10, %r593, 0;
	@%p10 bra 	$L__BB0_18;
	ld.global.u32 	%r594, [%rd6+100];
	xor.b32  	%r933, %r933, %r594;
	ld.global.u32 	%r595, [%rd6+104];
	xor.b32  	%r932, %r932, %r595;
	ld.global.u32 	%r596, [%rd6+108];
	xor.b32  	%r931, %r931, %r596;
	ld.global.u32 	%r597, [%rd6+112];
	xor.b32  	%r930, %r930, %r597;
	ld.global.u32 	%r598, [%rd6+116];
	xor.b32  	%r929, %r929, %r598;
$L__BB0_18:
	and.b32  	%r600, %r555, 64;
	setp.eq.s32 	%p11, %r600, 0;
	@%p11 bra 	$L__BB0_20;
	ld.global.u32 	%r601, [%rd6+120];
	xor.b32  	%r933, %r933, %r601;
	ld.global.u32 	%r602, [%rd6+124];
	xor.b32  	%r932, %r932, %r602;
	ld.global.u32 	%r603, [%rd6+128];
	xor.b32  	%r931, %r931, %r603;
	ld.global.u32 	%r604, [%rd6+132];
	xor.b32  	%r930, %r930, %r604;
	ld.global.u32 	%r605, [%rd6+136];
	xor.b32  	%r929, %r929, %r605;
$L__BB0_20:
	and.b32  	%r607, %r555, 128;
	setp.eq.s32 	%p12, %r607, 0;
	@%p12 bra 	$L__BB0_22;
	ld.global.u32 	%r608, [%rd6+140];
	xor.b32  	%r933, %r933, %r608;
	ld.global.u32 	%r609, [%rd6+144];
	xor.b32  	%r932, %r932, %r609;
	ld.global.u32 	%r610, [%rd6+148];
	xor.b32  	%r931, %r931, %r610;
	ld.global.u32 	%r611, [%rd6+152];
	xor.b32  	%r930, %r930, %r611;
	ld.global.u32 	%r612, [%rd6+156];
	xor.b32  	%r929, %r929, %r612;
$L__BB0_22:
	and.b32  	%r614, %r555, 256;
	setp.eq.s32 	%p13, %r614, 0;
	@%p13 bra 	$L__BB0_24;
	ld.global.u32 	%r615, [%rd6+160];
	xor.b32  	%r933, %r933, %r615;
	ld.global.u32 	%r616, [%rd6+164];
	xor.b32  	%r932, %r932, %r616;
	ld.global.u32 	%r617, [%rd6+168];
	xor.b32  	%r931, %r931, %r617;
	ld.global.u32 	%r618, [%rd6+172];
	xor.b32  	%r930, %r930, %r618;
	ld.global.u32 	%r619, [%rd6+176];
	xor.b32  	%r929, %r929, %r619;
$L__BB0_24:
	and.b32  	%r621, %r555, 512;
	setp.eq.s32 	%p14, %r621, 0;
	@%p14 bra 	$L__BB0_26;
	ld.global.u32 	%r622, [%rd6+180];
	xor.b32  	%r933, %r933, %r622;
	ld.global.u32 	%r623, [%rd6+184];
	xor.b32  	%r932, %r932, %r623;
	ld.global.u32 	%r624, [%rd6+188];
	xor.b32  	%r931, %r931, %r624;
	ld.global.u32 	%r625, [%rd6+192];
	xor.b32  	%r930, %r930, %r625;
	ld.global.u32 	%r626, [%rd6+196];
	xor.b32  	%r929, %r929, %r626;
$L__BB0_26:
	and.b32  	%r628, %r555, 1024;
	setp.eq.s32 	%p15, %r628, 0;
	@%p15 bra 	$L__BB0_28;
	ld.global.u32 	%r629, [%rd6+200];
	xor.b32  	%r933, %r933, %r629;
	ld.global.u32 	%r630, [%rd6+204];
	xor.b32  	%r932, %r932, %r630;
	ld.global.u32 	%r631, [%rd6+208];
	xor.b32  	%r931, %r931, %r631;
	ld.global.u32 	%r632, [%rd6+212];
	xor.b32  	%r930, %r930, %r632;
	ld.global.u32 	%r633, [%rd6+216];
	xor.b32  	%r929, %r929, %r633;
$L__BB0_28:
	and.b32  	%r635, %r555, 2048;
	setp.eq.s32 	%p16, %r635, 0;
	@%p16 bra 	$L__BB0_30;
	ld.global.u32 	%r636, [%rd6+220];
	xor.b32  	%r933, %r933, %r636;
	ld.global.u32 	%r637, [%rd6+224];
	xor.b32  	%r932, %r932, %r637;
	ld.global.u32 	%r638, [%rd6+228];
	xor.b32  	%r931, %r931, %r638;
	ld.global.u32 	%r639, [%rd6+232];
	xor.b32  	%r930, %r930, %r639;
	ld.global.u32 	%r640, [%rd6+236];
	xor.b32  	%r929, %r929, %r640;
$L__BB0_30:
	and.b32  	%r642, %r555, 4096;
	setp.eq.s32 	%p17, %r642, 0;
	@%p17 bra 	$L__BB0_32;
	ld.global.u32 	%r643, [%rd6+240];
	xor.b32  	%r933, %r933, %r643;
	ld.global.u32 	%r644, [%rd6+244];
	xor.b32  	%r932, %r932, %r644;
	ld.global.u32 	%r645, [%rd6+248];
	xor.b32  	%r931, %r931, %r645;
	ld.global.u32 	%r646, [%rd6+252];
	xor.b32  	%r930, %r930, %r646;
	ld.global.u32 	%r647, [%rd6+256];
	xor.b32  	%r929, %r929, %r647;
$L__BB0_32:
	and.b32  	%r649, %r555, 8192;
	setp.eq.s32 	%p18, %r649, 0;
	@%p18 bra 	$L__BB0_34;
	ld.global.u32 	%r650, [%rd6+260];
	xor.b32  	%r933, %r933, %r650;
	ld.global.u32 	%r651, [%rd6+264];
	xor.b32  	%r932, %r932, %r651;
	ld.global.u32 	%r652, [%rd6+268];
	xor.b32  	%r931, %r931, %r652;
	ld.global.u32 	%r653, [%rd6+272];
	xor.b32  	%r930, %r930, %r653;
	ld.global.u32 	%r654, [%rd6+276];
	xor.b32  	%r929, %r929, %r654;
$L__BB0_34:
	and.b32  	%r656, %r555, 16384;
	setp.eq.s32 	%p19, %r656, 0;
	@%p19 bra 	$L__BB0_36;
	ld.global.u32 	%r657, [%rd6+280];
	xor.b32  	%r933, %r933, %r657;
	ld.global.u32 	%r658, [%rd6+284];
	xor.b32  	%r932, %r932, %r658;
	ld.global.u32 	%r659, [%rd6+288];
	xor.b32  	%r931, %r931, %r659;
	ld.global.u32 	%r660, [%rd6+292];
	xor.b32  	%r930, %r930, %r660;
	ld.global.u32 	%r661, [%rd6+296];
	xor.b32  	%r929, %r929, %r661;
$L__BB0_36:
	and.b32  	%r663, %r555, 32768;
	setp.eq.s32 	%p20, %r663, 0;
	@%p20 bra 	$L__BB0_38;
	ld.global.u32 	%r664, [%rd6+300];
	xor.b32  	%r933, %r933, %r664;
	ld.global.u32 	%r665, [%rd6+304];
	xor.b32  	%r932, %r932, %r665;
	ld.global.u32 	%r666, [%rd6+308];
	xor.b32  	%r931, %r931, %r666;
	ld.global.u32 	%r667, [%rd6+312];
	xor.b32  	%r930, %r930, %r667;
	ld.global.u32 	%r668, [%rd6+316];
	xor.b32  	%r929, %r929, %r668;
$L__BB0_38:
	add.s32 	%r928, %r928, 16;
	setp.ne.s32 	%p21, %r928, 32;
	@%p21 bra 	$L__BB0_6;
	mad.lo.s32 	%r669, %r922, -31, %r15;
	add.s32 	%r922, %r669, 1;
	setp.ne.s32 	%p22, %r922, 5;
	@%p22 bra 	$L__BB0_5;
	st.local.u32 	[%rd1+4], %r933;
	st.local.v2.u32 	[%rd1+8], {%r932, %r931};
	st.local.v2.u32 	[%rd1+16], {%r930, %r929};
	setp.eq.s64 	%p23, %rd4, 1;
	@%p23 bra 	$L__BB0_115;
	mov.b32 	%r929, 0;
	mov.u32 	%r1022, %r929;
	mov.u32 	%r1023, %r929;
	mov.u32 	%r1024, %r929;
	mov.u32 	%r933, %r929;
	mov.u32 	%r1014, %r929;
$L__BB0_42:
	mul.wide.u32 	%rd18, %r1014, 4;
	add.s64 	%rd19, %rd1, %rd18;
	ld.local.u32 	%r190, [%rd19+4];
	shl.b32 	%r191, %r1014, 5;
	mov.b32 	%r1020, 0;
$L__BB0_43:
	.pragma "nounroll";
	shr.u32 	%r672, %r190, %r1020;
	and.b32  	%r673, %r672, 1;
	setp.eq.b32 	%p24, %r673, 1;
	not.pred 	%p25, %p24;
	add.s32 	%r674, %r191, %r1020;
	mul.lo.s32 	%r675, %r674, 5;
	mul.wide.u32 	%rd20, %r675, 4;
	add.s64 	%rd7, %rd5, %rd20;
	@%p25 bra 	$L__BB0_45;
	ld.global.u32 	%r676, [%rd7];
	xor.b32  	%r933, %r933, %r676;
	ld.global.u32 	%r677, [%rd7+4];
	xor.b32  	%r1024, %r1024, %r677;
	ld.global.u32 	%r678, [%rd7+8];
	xor.b32  	%r1023, %r1023, %r678;
	ld.global.u32 	%r679, [%rd7+12];
	xor.b32  	%r1022, %r1022, %r679;
	ld.global.u32 	%r680, [%rd7+16];
	xor.b32  	%r929, %r929, %r680;
$L__BB0_45:
	and.b32  	%r682, %r672, 2;
	setp.eq.s32 	%p26, %r682, 0;
	@%p26 bra 	$L__BB0_47;
	ld.global.u32 	%r683, [%rd7+20];
	xor.b32  	%r933, %r933, %r683;
	ld.global.u32 	%r684, [%rd7+24];
	xor.b32  	%r1024, %r1024, %r684;
	ld.global.u32 	%r685, [%rd7+28];
	xor.b32  	%r1023, %r1023, %r685;
	ld.global.u32 	%r686, [%rd7+32];
	xor.b32  	%r1022, %r1022, %r686;
	ld.global.u32 	%r687, [%rd7+36];
	xor.b32  	%r929, %r929, %r687;
$L__BB0_47:
	and.b32  	%r689, %r672, 4;
	setp.eq.s32 	%p27, %r689, 0;
	@%p27 bra 	$L__BB0_49;
	ld.global.u32 	%r690, [%rd7+40];
	xor.b32  	%r933, %r933, %r690;
	ld.global.u32 	%r691, [%rd7+44];
	xor.b32  	%r1024, %r1024, %r691;
	ld.global.u32 	%r692, [%rd7+48];
	xor.b32  	%r1023, %r1023, %r692;
	ld.global.u32 	%r693, [%rd7+52];
	xor.b32  	%r1022, %r1022, %r693;
	ld.global.u32 	%r694, [%rd7+56];
	xor.b32  	%r929, %r929, %r694;
$L__BB0_49:
	and.b32  	%r696, %r672, 8;
	setp.eq.s32 	%p28, %r696, 0;
	@%p28 bra 	$L__BB0_51;
	ld.global.u32 	%r697, [%rd7+60];
	xor.b32  	%r933, %r933, %r697;
	ld.global.u32 	%r698, [%rd7+64];
	xor.b32  	%r1024, %r1024, %r698;
	ld.global.u32 	%r699, [%rd7+68];
	xor.b32  	%r1023, %r1023, %r699;
	ld.global.u32 	%r700, [%rd7+72];
	xor.b32  	%r1022, %r1022, %r700;
	ld.global.u32 	%r701, [%rd7+76];
	xor.b32  	%r929, %r929, %r701;
$L__BB0_51:
	and.b32  	%r703, %r672, 16;
	setp.eq.s32 	%p29, %r703, 0;
	@%p29 bra 	$L__BB0_53;
	ld.global.u32 	%r704, [%rd7+80];
	xor.b32  	%r933, %r933, %r704;
	ld.global.u32 	%r705, [%rd7+84];
	xor.b32  	%r1024, %r1024, %r705;
	ld.global.u32 	%r706, [%rd7+88];
	xor.b32  	%r1023, %r1023, %r706;
	ld.global.u32 	%r707, [%rd7+92];
	xor.b32  	%r1022, %r1022, %r707;
	ld.global.u32 	%r708, [%rd7+96];
	xor.b32  	%r929, %r929, %r708;
$L__BB0_53:
	and.b32  	%r710, %r672, 32;
	setp.eq.s32 	%p30, %r710, 0;
	@%p30 bra 	$L__BB0_55;
	ld.global.u32 	%r711, [%rd7+100];
	xor.b32  	%r933, %r933, %r711;
	ld.global.u32 	%r712, [%rd7+104];
	xor.b32  	%r1024, %r1024, %r712;
	ld.global.u32 	%r713, [%rd7+108];
	xor.b32  	%r1023, %r1023, %r713;
	ld.global.u32 	%r714, [%rd7+112];
	xor.b32  	%r1022, %r1022, %r714;
	ld.global.u32 	%r715, [%rd7+116];
	xor.b32  	%r929, %r929, %r715;
$L__BB0_55:
	and.b32  	%r717, %r672, 64;
	setp.eq.s32 	%p31, %r717, 0;
	@%p31 bra 	$L__BB0_57;
	ld.global.u32 	%r718, [%rd7+120];
	xor.b32  	%r933, %r933, %r718;
	ld.global.u32 	%r719, [%rd7+124];
	xor.b32  	%r1024, %r1024, %r719;
	ld.global.u32 	%r720, [%rd7+128];
	xor.b32  	%r1023, %r1023, %r720;
	ld.global.u32 	%r721, [%rd7+132];
	xor.b32  	%r1022, %r1022, %r721;
	ld.global.u32 	%r722, [%rd7+136];
	xor.b32  	%r929, %r929, %r722;
$L__BB0_57:
	and.b32  	%r724, %r672, 128;
	setp.eq.s32 	%p32, %r724, 0;
	@%p32 bra 	$L__BB0_59;
	ld.global.u32 	%r725, [%rd7+140];
	xor.b32  	%r933, %r933, %r725;
	ld.global.u32 	%r726, [%rd7+144];
	xor.b32  	%r1024, %r1024, %r726;
	ld.global.u32 	%r727, [%rd7+148];
	xor.b32  	%r1023, %r1023, %r727;
	ld.global.u32 	%r728, [%rd7+152];
	xor.b32  	%r1022, %r1022, %r728;
	ld.global.u32 	%r729, [%rd7+156];
	xor.b32  	%r929, %r929, %r729;
$L__BB0_59:
	and.b32  	%r731, %r672, 256;
	setp.eq.s32 	%p33, %r731, 0;
	@%p33 bra 	$L__BB0_61;
	ld.global.u32 	%r732, [%rd7+160];
	xor.b32  	%r933, %r933, %r732;
	ld.global.u32 	%r733, [%rd7+164];
	xor.b32  	%r1024, %r1024, %r733;
	ld.global.u32 	%r734, [%rd7+168];
	xor.b32  	%r1023, %r1023, %r734;
	ld.global.u32 	%r735, [%rd7+172];
	xor.b32  	%r1022, %r1022, %r735;
	ld.global.u32 	%r736, [%rd7+176];
	xor.b32  	%r929, %r929, %r736;
$L__BB0_61:
	and.b32  	%r738, %r672, 512;
	setp.eq.s32 	%p34, %r738, 0;
	@%p34 bra 	$L__BB0_63;
	ld.global.u32 	%r739, [%rd7+180];
	xor.b32  	%r933, %r933, %r739;
	ld.global.u32 	%r740, [%rd7+184];
	xor.b32  	%r1024, %r1024, %r740;
	ld.global.u32 	%r741, [%rd7+188];
	xor.b32  	%r1023, %r1023, %r741;
	ld.global.u32 	%r742, [%rd7+192];
	xor.b32  	%r1022, %r1022, %r742;
	ld.global.u32 	%r743, [%rd7+196];
	xor.b32  	%r929, %r929, %r743;
$L__BB0_63:
	and.b32  	%r745, %r672, 1024;
	setp.eq.s32 	%p35, %r745, 0;
	@%p35 bra 	$L__BB0_65;
	ld.global.u32 	%r746, [%rd7+200];
	xor.b32  	%r933, %r933, %r746;
	ld.global.u32 	%r747, [%rd7+204];
	xor.b32  	%r1024, %r1024, %r747;
	ld.global.u32 	%r748, [%rd7+208];
	xor.b32  	%r1023, %r1023, %r748;
	ld.global.u32 	%r749, [%rd7+212];
	xor.b32  	%r1022, %r1022, %r749;
	ld.global.u32 	%r750, [%rd7+216];
	xor.b32  	%r929, %r929, %r750;
$L__BB0_65:
	and.b32  	%r752, %r672, 2048;
	setp.eq.s32 	%p36, %r752, 0;
	@%p36 bra 	$L__BB0_67;
	ld.global.u32 	%r753, [%rd7+220];
	xor.b32  	%r933, %r933, %r753;
	ld.global.u32 	%r754, [%rd7+224];
	xor.b32  	%r1024, %r1024, %r754;
	ld.global.u32 	%r755, [%rd7+228];
	xor.b32  	%r1023, %r1023, %r755;
	ld.global.u32 	%r756, [%rd7+232];
	xor.b32  	%r1022, %r1022, %r756;
	ld.global.u32 	%r757, [%rd7+236];
	xor.b32  	%r929, %r929, %r757;
$L__BB0_67:
	and.b32  	%r759, %r672, 4096;
	setp.eq.s32 	%p37, %r759, 0;
	@%p37 bra 	$L__BB0_69;
	ld.global.u32 	%r760, [%rd7+240];
	xor.b32  	%r933, %r933, %r760;
	ld.global.u32 	%r761, [%rd7+244];
	xor.b32  	%r1024, %r1024, %r761;
	ld.global.u32 	%r762, [%rd7+248];
	xor.b32  	%r1023, %r1023, %r762;
	ld.global.u32 	%r763, [%rd7+252];
	xor.b32  	%r1022, %r1022, %r763;
	ld.global.u32 	%r764, [%rd7+256];
	xor.b32  	%r929, %r929, %r764;
$L__BB0_69:
	and.b32  	%r766, %r672, 8192;
	setp.eq.s32 	%p38, %r766, 0;
	@%p38 bra 	$L__BB0_71;
	ld.global.u32 	%r767, [%rd7+260];
	xor.b32  	%r933, %r933, %r767;
	ld.global.u32 	%r768, [%rd7+264];
	xor.b32  	%r1024, %r1024, %r768;
	ld.global.u32 	%r769, [%rd7+268];
	xor.b32  	%r1023, %r1023, %r769;
	ld.global.u32 	%r770, [%rd7+272];
	xor.b32  	%r1022, %r1022, %r770;
	ld.global.u32 	%r771, [%rd7+276];
	xor.b32  	%r929, %r929, %r771;
$L__BB0_71:
	and.b32  	%r773, %r672, 16384;
	setp.eq.s32 	%p39, %r773, 0;
	@%p39 bra 	$L__BB0_73;
	ld.global.u32 	%r774, [%rd7+280];
	xor.b32  	%r933, %r933, %r774;
	ld.global.u32 	%r775, [%rd7+284];
	xor.b32  	%r1024, %r1024, %r775;
	ld.global.u32 	%r776, [%rd7+288];
	xor.b32  	%r1023, %r1023, %r776;
	ld.global.u32 	%r777, [%rd7+292];
	xor.b32  	%r1022, %r1022, %r777;
	ld.global.u32 	%r778, [%rd7+296];
	xor.b32  	%r929, %r929, %r778;
$L__BB0_73:
	and.b32  	%r780, %r672, 32768;
	setp.eq.s32 	%p40, %r780, 0;
	@%p40 bra 	$L__BB0_75;
	ld.global.u32 	%r781, [%rd7+300];
	xor.b32  	%r933, %r933, %r781;
	ld.global.u32 	%r782, [%rd7+304];
	xor.b32  	%r1024, %r1024, %r782;
	ld.global.u32 	%r783, [%rd7+308];
	xor.b32  	%r1023, %r1023, %r783;
	ld.global.u32 	%r784, [%rd7+312];
	xor.b32  	%r1022, %r1022, %r784;
	ld.global.u32 	%r785, [%rd7+316];
	xor.b32  	%r929, %r929, %r785;
$L__BB0_75:
	add.s32 	%r1020, %r1020, 16;
	setp.ne.s32 	%p41, %r1020, 32;
	@%p41 bra 	$L__BB0_43;
	mad.lo.s32 	%r786, %r1014, -31, %r191;
	add.s32 	%r1014, %r786, 1;
	setp.ne.s32 	%p42, %r1014, 5;
	@%p42 bra 	$L__BB0_42;
	st.local.u32 	[%rd1+4], %r933;
	st.local.v2.u32 	[%rd1+8], {%r1024, %r1023};
	st.local.v2.u32 	[%rd1+16], {%r1022, %r929};
	setp.ne.s64 	%p43, %rd4, 3;
	@%p43 bra 	$L__BB0_115;
	mov.b32 	%r929, 0;
	mov.u32 	%r1114, %r929;
	mov.u32 	%r1115, %r929;
	mov.u32 	%r1116, %r929;
	mov.u32 	%r933, %r929;
	mov.u32 	%r1106, %r929;
$L__BB0_79:
	mul.wide.u32 	%rd21, %r1106, 4;
	add.s64 	%rd22, %rd1, %rd21;
	ld.local.u32 	%r366, [%rd22+4];
	shl.b32 	%r367, %r1106, 5;
	mov.b32 	%r1112, 0;
$L__BB0_80:
	.pragma "nounroll";
	shr.u32 	%r789, %r366, %r1112;
	and.b32  	%r790, %r789, 1;
	setp.eq.b32 	%p44, %r790, 1;
	not.pred 	%p45, %p44;
	add.s32 	%r791, %r367, %r1112;
	mul.lo.s32 	%r792, %r791, 5;
	mul.wide.u32 	%rd23, %r792, 4;
	add.s64 	%rd8, %rd5, %rd23;
	@%p45 bra 	$L__BB0_82;
	ld.global.u32 	%r793, [%rd8];
	xor.b32  	%r933, %r933, %r793;
	ld.global.u32 	%r794, [%rd8+4];
	xor.b32  	%r1116, %r1116, %r794;
	ld.global.u32 	%r795, [%rd8+8];
	xor.b32  	%r1115, %r1115, %r795;
	ld.global.u32 	%r796, [%rd8+12];
	xor.b32  	%r1114, %r1114, %r796;
	ld.global.u32 	%r797, [%rd8+16];
	xor.b32  	%r929, %r929, %r797;
$L__BB0_82:
	and.b32  	%r799, %r789, 2;
	setp.eq.s32 	%p46, %r799, 0;
	@%p46 bra 	$L__BB0_84;
	ld.global.u32 	%r800, [%rd8+20];
	xor.b32  	%r933, %r933, %r800;
	ld.global.u32 	%r801, [%rd8+24];
	xor.b32  	%r1116, %r1116, %r801;
	ld.global.u32 	%r802, [%rd8+28];
	xor.b32  	%r1115, %r1115, %r802;
	ld.global.u32 	%r803, [%rd8+32];
	xor.b32  	%r1114, %r1114, %r803;
	ld.global.u32 	%r804, [%rd8+36];
	xor.b32  	%r929, %r929, %r804;
$L__BB0_84:
	and.b32  	%r806, %r789, 4;
	setp.eq.s32 	%p47, %r806, 0;
	@%p47 bra 	$L__BB0_86;
	ld.global.u32 	%r807, [%rd8+40];
	xor.b32  	%r933, %r933, %r807;
	ld.global.u32 	%r808, [%rd8+44];
	xor.b32  	%r1116, %r1116, %r808;
	ld.global.u32 	%r809, [%rd8+48];
	xor.b32  	%r1115, %r1115, %r809;
	ld.global.u32 	%r810, [%rd8+52];
	xor.b32  	%r1114, %r1114, %r810;
	ld.global.u32 	%r811, [%rd8+56];
	xor.b32  	%r929, %r929, %r811;
$L__BB0_86:
	and.b32  	%r813, %r789, 8;
	setp.eq.s32 	%p48, %r813, 0;
	@%p48 bra 	$L__BB0_88;
	ld.global.u32 	%r814, [%rd8+60];
	xor.b32  	%r933, %r933, %r814;
	ld.global.u32 	%r815, [%rd8+64];
	xor.b32  	%r1116, %r1116, %r815;
	ld.global.u32 	%r816, [%rd8+68];
	xor.b32  	%r1115, %r1115, %r816;
	ld.global.u32 	%r817, [%rd8+72];
	xor.b32  	%r1114, %r1114, %r817;
	ld.global.u32 	%r818, [%rd8+76];
	xor.b32  	%r929, %r929, %r818;
$L__BB0_88:
	and.b32  	%r820, %r789, 16;
	setp.eq.s32 	%p49, %r820, 0;
	@%p49 bra 	$L__BB0_90;
	ld.global.u32 	%r821, [%rd8+80];
	xor.b32  	%r933, %r933, %r821;
	ld.global.u32 	%r822, [%rd8+84];
	xor.b32  	%r1116, %r1116, %r822;
	ld.global.u32 	%r823, [%rd8+88];
	xor.b32  	%r1115, %r1115, %r823;
	ld.global.u32 	%r824, [%rd8+92];
	xor.b32  	%r1114, %r1114, %r824;
	ld.global.u32 	%r825, [%rd8+96];
	xor.b32  	%r929, %r929, %r825;
$L__BB0_90:
	and.b32  	%r827, %r789, 32;
	setp.eq.s32 	%p50, %r827, 0;
	@%p50 bra 	$L__BB0_92;
	ld.global.u32 	%r828, [%rd8+100];
	xor.b32  	%r933, %r933, %r828;
	ld.global.u32 	%r829, [%rd8+104];
	xor.b32  	%r1116, %r1116, %r829;
	ld.global.u32 	%r830, [%rd8+108];
	xor.b32  	%r1115, %r1115, %r830;
	ld.global.u32 	%r831, [%rd8+112];
	xor.b32  	%r1114, %r1114, %r831;
	ld.global.u32 	%r832, [%rd8+116];
	xor.b32  	%r929, %r929, %r832;
$L__BB0_92:
	and.b32  	%r834, %r789, 64;
	setp.eq.s32 	%p51, %r834, 0;
	@%p51 bra 	$L__BB0_94;
	ld.global.u32 	%r835, [%rd8+120];
	xor.b32  	%r933, %r933, %r835;
	ld.global.u32 	%r836, [%rd8+124];
	xor.b32  	%r1116, %r1116, %r836;
	ld.global.u32 	%r837, [%rd8+128];
	xor.b32  	%r1115, %r1115, %r837;
	ld.global.u32 	%r838, [%rd8+132];
	xor.b32  	%r1114, %r1114, %r838;
	ld.global.u32 	%r839, [%rd8+136];
	xor.b32  	%r929, %r929, %r839;
$L__BB0_94:
	and.b32  	%r841, %r789, 128;
	setp.eq.s32 	%p52, %r841, 0;
	@%p52 bra 	$L__BB0_96;
	ld.global.u32 	%r842, [%rd8+140];
	xor.b32  	%r933, %r933, %r842;
	ld.global.u32 	%r843, [%rd8+144];
	xor.b32  	%r1116, %r1116, %r843;
	ld.global.u32 	%r844, [%rd8+148];
	xor.b32  	%r1115, %r1115, %r844;
	ld.global.u32 	%r845, [%rd8+152];
	xor.b32  	%r1114, %r1114, %r845;
	ld.global.u32 	%r846, [%rd8+156];
	xor.b32  	%r929, %r929, %r846;
$L__BB0_96:
	and.b32  	%r848, %r789, 256;
	setp.eq.s32 	%p53, %r848, 0;
	@%p53 bra 	$L__BB0_98;
	ld.global.u32 	%r849, [%rd8+160];
	xor.b32  	%r933, %r933, %r849;
	ld.global.u32 	%r850, [%rd8+164];
	xor.b32  	%r1116, %r1116, %r850;
	ld.global.u32 	%r851, [%rd8+168];
	xor.b32  	%r1115, %r1115, %r851;
	ld.global.u32 	%r852, [%rd8+172];
	xor.b32  	%r1114, %r1114, %r852;
	ld.global.u32 	%r853, [%rd8+176];
	xor.b32  	%r929, %r929, %r853;
$L__BB0_98:
	and.b32  	%r855, %r789, 512;
	setp.eq.s32 	%p54, %r855, 0;
	@%p54 bra 	$L__BB0_100;
	ld.global.u32 	%r856, [%rd8+180];
	xor.b32  	%r933, %r933, %r856;
	ld.global.u32 	%r857, [%rd8+184];
	xor.b32  	%r1116, %r1116, %r857;
	ld.global.u32 	%r858, [%rd8+188];
	xor.b32  	%r1115, %r1115, %r858;
	ld.global.u32 	%r859, [%rd8+192];
	xor.b32  	%r1114, %r1114, %r859;
	ld.global.u32 	%r860, [%rd8+196];
	xor.b32  	%r929, %r929, %r860;
$L__BB0_100:
	and.b32  	%r862, %r789, 1024;
	setp.eq.s32 	%p55, %r862, 0;
	@%p55 bra 	$L__BB0_102;
	ld.global.u32 	%r863, [%rd8+200];
	xor.b32  	%r933, %r933, %r863;
	ld.global.u32 	%r864, [%rd8+204];
	xor.b32  	%r1116, %r1116, %r864;
	ld.global.u32 	%r865, [%rd8+208];
	xor.b32  	%r1115, %r1115, %r865;
	ld.global.u32 	%r866, [%rd8+212];
	xor.b32  	%r1114, %r1114, %r866;
	ld.global.u32 	%r867, [%rd8+216];
	xor.b32  	%r929, %r929, %r867;
$L__BB0_102:
	and.b32  	%r869, %r789, 2048;
	setp.eq.s32 	%p56, %r869, 0;
	@%p56 bra 	$L__BB0_104;
	ld.global.u32 	%r870, [%rd8+220];
	xor.b32  	%r933, %r933, %r870;
	ld.global.u32 	%r871, [%rd8+224];
	xor.b32  	%r1116, %r1116, %r871;
	ld.global.u32 	%r872, [%rd8+228];
	xor.b32  	%r1115, %r1115, %r872;
	ld.global.u32 	%r873, [%rd8+232];
	xor.b32  	%r1114, %r1114, %r873;
	ld.global.u32 	%r874, [%rd8+236];
	xor.b32  	%r929, %r929, %r874;
$L__BB0_104:
	and.b32  	%r876, %r789, 4096;
	setp.eq.s32 	%p57, %r876, 0;
	@%p57 bra 	$L__BB0_106;
	ld.global.u32 	%r877, [%rd8+240];
	xor.b32  	%r933, %r933, %r877;
	ld.global.u32 	%r878, [%rd8+244];
	xor.b32  	%r1116, %r1116, %r878;
	ld.global.u32 	%r879, [%rd8+248];
	xor.b32  	%r1115, %r1115, %r879;
	ld.global.u32 	%r880, [%rd8+252];
	xor.b32  	%r1114, %r1114, %r880;
	ld.global.u32 	%r881, [%rd8+256];
	xor.b32  	%r929, %r929, %r881;
$L__BB0_106:
	and.b32  	%r883, %r789, 8192;
	setp.eq.s32 	%p58, %r883, 0;
	@%p58 bra 	$L__BB0_108;
	ld.global.u32 	%r884, [%rd8+260];
	xor.b32  	%r933, %r933, %r884;
	ld.global.u32 	%r885, [%rd8+264];
	xor.b32  	%r1116, %r1116, %r885;
	ld.global.u32 	%r886, [%rd8+268];
	xor.b32  	%r1115, %r1115, %r886;
	ld.global.u32 	%r887, [%rd8+272];
	xor.b32  	%r1114, %r1114, %r887;
	ld.global.u32 	%r888, [%rd8+276];
	xor.b32  	%r929, %r929, %r888;
$L__BB0_108:
	and.b32  	%r890, %r789, 16384;
	setp.eq.s32 	%p59, %r890, 0;
	@%p59 bra 	$L__BB0_110;
	ld.global.u32 	%r891, [%rd8+280];
	xor.b32  	%r933, %r933, %r891;
	ld.global.u32 	%r892, [%rd8+284];
	xor.b32  	%r1116, %r1116, %r892;
	ld.global.u32 	%r893, [%rd8+288];
	xor.b32  	%r1115, %r1115, %r893;
	ld.global.u32 	%r894, [%rd8+292];
	xor.b32  	%r1114, %r1114, %r894;
	ld.global.u32 	%r895, [%rd8+296];
	xor.b32  	%r929, %r929, %r895;
$L__BB0_110:
	and.b32  	%r897, %r789, 32768;
	setp.eq.s32 	%p60, %r897, 0;
	@%p60 bra 	$L__BB0_112;
	ld.global.u32 	%r898, [%rd8+300];
	xor.b32  	%r933, %r933, %r898;
	ld.global.u32 	%r899, [%rd8+304];
	xor.b32  	%r1116, %r1116, %r899;
	ld.global.u32 	%r900, [%rd8+308];
	xor.b32  	%r1115, %r1115, %r900;
	ld.global.u32 	%r901, [%rd8+312];
	xor.b32  	%r1114, %r1114, %r901;
	ld.global.u32 	%r902, [%rd8+316];
	xor.b32  	%r929, %r929, %r902;
$L__BB0_112:
	add.s32 	%r1112, %r1112, 16;
	setp.ne.s32 	%p61, %r1112, 32;
	@%p61 bra 	$L__BB0_80;
	mad.lo.s32 	%r903, %r1106, -31, %r367;
	add.s32 	%r1106, %r903, 1;
	setp.ne.s32 	%p62, %r1106, 5;
	@%p62 bra 	$L__BB0_79;
	st.local.u32 	[%rd1+4], %r933;
	st.local.v2.u32 	[%rd1+8], {%r1116, %r1115};
	st.local.v2.u32 	[%rd1+16], {%r1114, %r929};
$L__BB0_115:
	shr.u64 	%rd27, %rd3, 2;
	add.s32 	%r916, %r916, 1;
	setp.gt.u64 	%p63, %rd3, 3;
	@%p63 bra 	$L__BB0_3;
$L__BB0_116:
	shr.u32 	%r904, %r933, 2;
	xor.b32  	%r905, %r904, %r933;
	shl.b32 	%r906, %r929, 4;
	shl.b32 	%r907, %r905, 1;
	xor.b32  	%r908, %r907, %r906;
	xor.b32  	%r909, %r908, %r905;
	xor.b32  	%r910, %r909, %r929;
	add.s32 	%r911, %r2, %r910;
	add.s32 	%r912, %r911, 362437;
	rem.u32 	%r913, %r912, %r541;
	cvta.to.global.u64 	%rd24, %rd10;
	shl.b64 	%rd25, %rd2, 2;
	add.s64 	%rd26, %rd24, %rd25;
	st.global.u32 	[%rd26], %r913;
$L__BB0_117:
	ret;

}
	// .globl	_Z20random_access_kernelPcPji
.visible .entry _Z20random_access_kernelPcPji(
	.param .u64 .ptr .align 1 _Z20random_access_kernelPcPji_param_0,
	.param .u64 .ptr .align 1 _Z20random_access_kernelPcPji_param_1,
	.param .u32 _Z20random_access_kernelPcPji_param_2
)
{
	.reg .pred 	%p<2>;
	.reg .b16 	%rs<3>;
	.reg .b32 	%r<8>;
	.reg .b64 	%rd<9>;

	ld.param.u64 	%rd1, [_Z20random_access_kernelPcPji_param_0];
	ld.param.u64 	%rd2, [_Z20random_access_kernelPcPji_param_1];
	ld.param.u32 	%r2, [_Z20random_access_kernelPcPji_param_2];
	mov.u32 	%r1, %ctaid.x;
	setp.ge.s32 	%p1, %r1, %r2;
	@%p1 bra 	$L__BB1_2;
	cvta.to.global.u64 	%rd3, %rd2;
	cvta.to.global.u64 	%rd4, %rd1;
	mul.wide.u32 	%rd5, %r1, 4;
	add.s64 	%rd6, %rd3, %rd5;
	ld.global.u32 	%r3, [%rd6];
	mov.u32 	%r4, %tid.x;
	shl.b32 	%r5, %r3, 7;
	shl.b32 	%r6, %r4, 1;
	add.s32 	%r7, %r5, %r6;
	cvt.u64.u32 	%rd7, %r7;
	add.s64 	%rd8, %rd4, %rd7;
	ld.global.u8 	%rs1, [%rd8];
	add.s16 	%rs2, %rs1, 1;
	st.global.u8 	[%rd8], %rs2;
$L__BB1_2:
	ret;

}


// ===== COMPILED SASS (sm_100) =====

	.target	sm_100

	.elftype	@"ET_EXEC"


//--------------------- .note.nv.tkinfo           --------------------------
	.section	.note.nv.tkinfo,"",@"SHT_NOTE"
	.sectionflags	@"SHF_NOTE_NV_TKINFO"
	.tkinfo
        /*0018*/ 	.word	0x00000002
        /*0030*/ 	.string	""
        /*0030*/ 	.string	"ptxas"
        /*0030*/ 	.string	"Cuda compilation tools, release 13.0, V13.0.88"
        /*0030*/ 	.string	"Build cuda_13.0.r13.0/compiler.36424714_0"
        /*0030*/ 	.string	"-arch sm_100 -m 64 "



//--------------------- .note.nv.cuinfo           --------------------------
	.section	.note.nv.cuinfo,"",@"SHT_NOTE"
	.sectionflags	@"SHF_NOTE_NV_CUINFO"
        /*0018*/ 	.short	0x0002
        /*001a*/ 	.short	0x0064
        /*001c*/ 	.short	0x0082
	.zero		2


//--------------------- .nv.info                  --------------------------
	.section	.nv.info,"",@"SHT_CUDA_INFO"
	.align	4


	//----- nvinfo : EIATTR_REGCOUNT
	.align		4
        /*0000*/ 	.byte	0x04, 0x2f
        /*0002*/ 	.short	(.L_10 - .L_9)
	.align		4
.L_9:
        /*0004*/ 	.word	index@(_Z23generate_random_indicesPjiy)
        /*0008*/ 	.word	0x0000001f


	//----- nvinfo : EIATTR_FRAME_SIZE
	.align		4
.L_10:
        /*000c*/ 	.byte	0x04, 0x11
        /*000e*/ 	.short	(.L_12 - .L_11)
	.align		4
.L_11:
        /*0010*/ 	.word	index@(_Z23generate_random_indicesPjiy)
        /*0014*/ 	.word	0x00000030


	//----- nvinfo : EIATTR_REGCOUNT
	.align		4
.L_12:
        /*0018*/ 	.byte	0x04, 0x2f
        /*001a*/ 	.short	(.L_14 - .L_13)
	.align		4
.L_13:
        /*001c*/ 	.word	index@(_Z20random_access_kernelPcPji)
        /*0020*/ 	.word	0x0000000a


	//----- nvinfo : EIATTR_FRAME_SIZE
	.align		4
.L_14:
        /*0024*/ 	.byte	0x04, 0x11
        /*0026*/ 	.short	(.L_16 - .L_15)
	.align		4
.L_15:
        /*0028*/ 	.word	index@(_Z20random_access_kernelPcPji)
        /*002c*/ 	.word	0x00000000


	//----- nvinfo : EIATTR_MIN_STACK_SIZE
	.align		4
.L_16:
        /*0030*/ 	.byte	0x04, 0x12
        /*0032*/ 	.short	(.L_18 - .L_17)
	.align		4
.L_17:
        /*0034*/ 	.word	index@(_Z20random_access_kernelPcPji)
        /*0038*/ 	.word	0x00000000


	//----- nvinfo : EIATTR_MIN_STACK_SIZE
	.align		4
.L_18:
        /*003c*/ 	.byte	0x04, 0x12
        /*003e*/ 	.short	(.L_20 - .L_19)
	.align		4
.L_19:
        /*0040*/ 	.word	index@(_Z23generate_random_indicesPjiy)
        /*0044*/ 	.word	0x00000030
.L_20:


//--------------------- .nv.compat                --------------------------
	.section	.nv.compat,"",@"SHT_CUDA_COMPAT_INFO"
	.align	4
        /*0000*/ 	.byte	0x02, 0x09, 0x00, 0x00, 0x02, 0x02, 0x01, 0x00, 0x02, 0x05, 0x05, 0x00, 0x03, 0x07, 0x01, 0x01
        /*0010*/ 	.byte	0x02, 0x03, 0x00, 0x00, 0x02, 0x06, 0x01, 0x00, 0x04, 0x0b, 0x08, 0x00, 0x09, 0x00, 0x00, 0x00
        /*0020*/ 	.byte	0x00, 0x00, 0x00, 0x00


//--------------------- .nv.info._Z20random_access_kernelPcPji --------------------------
	.section	.nv.info._Z20random_access_kernelPcPji,"",@"SHT_CUDA_INFO"
	.sectionflags	@""
	.align	4


	//----- nvinfo : EIATTR_CUDA_API_VERSION
	.align		4
        /*0000*/ 	.byte	0x04, 0x37
        /*0002*/ 	.short	(.L_22 - .L_21)
.L_21:
        /*0004*/ 	.word	0x00000082


	//----- nvinfo : EIATTR_KPARAM_INFO
	.align		4
.L_22:
        /*0008*/ 	.byte	0x04, 0x17
        /*000a*/ 	.short	(.L_24 - .L_23)
.L_23:
        /*000c*/ 	.word	0x00000000
        /*0010*/ 	.short	0x0002
        /*0012*/ 	.short	0x0010
        /*0014*/ 	.byte	0x00, 0xf0, 0x11, 0x00


	//----- nvinfo : EIATTR_KPARAM_INFO
	.align		4
.L_24:
        /*0018*/ 	.byte	0x04, 0x17
        /*001a*/ 	.short	(.L_26 - .L_25)
.L_25:
        /*001c*/ 	.word	0x00000000
        /*0020*/ 	.short	0x0001
        /*0022*/ 	.short	0x0008
        /*0024*/ 	.byte	0x00, 0xf5, 0x21, 0x00


	//----- nvinfo : EIATTR_KPARAM_INFO
	.align		4
.L_26:
        /*0028*/ 	.byte	0x04, 0x17
        /*002a*/ 	.short	(.L_28 - .L_27)
.L_27:
        /*002c*/ 	.word	0x00000000
        /*0030*/ 	.short	0x0000
        /*0032*/ 	.short	0x0000
        /*0034*/ 	.byte	0x00, 0xf5, 0x21, 0x00


	//----- nvinfo : EIATTR_SPARSE_MMA_MASK
	.align		4
.L_28:
        /*0038*/ 	.byte	0x03, 0x50
        /*003a*/ 	.short	0x0000


	//----- nvinfo : EIATTR_MAXREG_COUNT
	.align		4
        /*003c*/ 	.byte	0x03, 0x1b
        /*003e*/ 	.short	0x00ff


	//----- nvinfo : EIATTR_MERCURY_ISA_VERSION
	.align		4
        /*0040*/ 	.byte	0x03, 0x5f
        /*0042*/ 	.short	0x0101


	//----- nvinfo : EIATTR_VRC_CTA_INIT_COUNT
	.align		4
        /*0044*/ 	.byte	0x02, 0x4a
	.zero		1
	.zero		1


	//----- nvinfo : EIATTR_EXIT_INSTR_OFFSETS
	.align		4
        /*0048*/ 	.byte	0x04, 0x1c
        /*004a*/ 	.short	(.L_30 - .L_29)


	//   ....[0]....
.L_29:
        /*004c*/ 	.word	0x00000040


	//   ....[1]....
        /*0050*/ 	.word	0x00000110


	//----- nvinfo : EIATTR_CBANK_PARAM_SIZE
	.align		4
.L_30:
        /*0054*/ 	.byte	0x03, 0x19
        /*0056*/ 	.short	0x0014


	//----- nvinfo : EIATTR_PARAM_CBANK
	.align		4
        /*0058*/ 	.byte	0x04, 0x0a
        /*005a*/ 	.short	(.L_32 - .L_31)
	.align		4
.L_31:
        /*005c*/ 	.word	index@(.nv.constant0._Z20random_access_kernelPcPji)
        /*0060*/ 	.short	0x0380
        /*0062*/ 	.short	0x0014


	//----- nvinfo : EIATTR_SW_WAR
	.align		4
.L_32:
        /*0064*/ 	.byte	0x04, 0x36
        /*0066*/ 	.short	(.L_34 - .L_33)
.L_33:
        /*0068*/ 	.word	0x00000008
.L_34:


//--------------------- .nv.info._Z23generate_random_indicesPjiy --------------------------
	.section	.nv.info._Z23generate_random_indicesPjiy,"",@"SHT_CUDA_INFO"
	.sectionflags	@""
	.align	4


	//----- nvinfo : EIATTR_CUDA_API_VERSION
	.align		4
        /*0000*/ 	.byte	0x04, 0x37
        /*0002*/ 	.short	(.L_36 - .L_35)
.L_35:
        /*0004*/ 	.word	0x00000082


	//----- nvinfo : EIATTR_KPARAM_INFO
	.align		4
.L_36:
        /*0008*/ 	.byte	0x04, 0x17
        /*000a*/ 	.short	(.L_38 - .L_37)
.L_37:
        /*000c*/ 	.word	0x00000000
        /*0010*/ 	.short	0x0002
        /*0012*/ 	.short	0x0010
        /*0014*/ 	.byte	0x00, 0xf0, 0x21, 0x00


	//----- nvinfo : EIATTR_KPARAM_INFO
	.align		4
.L_38:
        /*0018*/ 	.byte	0x04, 0x17
        /*001a*/ 	.short	(.L_40 - .L_39)
.L_39:
        /*001c*/ 	.word	0x00000000
        /*0020*/ 	.short	0x0001
        /*0022*/ 	.short	0x0008
        /*0024*/ 	.byte	0x00, 0xf0, 0x11, 0x00


	//----- nvinfo : EIATTR_KPARAM_INFO
	.align		4
.L_40:
        /*0028*/ 	.byte	0x04, 0x17
        /*002a*/ 	.short	(.L_42 - .L_41)
.L_41:
        /*002c*/ 	.word	0x00000000
        /*0030*/ 	.short	0x0000
        /*0032*/ 	.short	0x0000
        /*0034*/ 	.byte	0x00, 0xf5, 0x21, 0x00


	//----- nvinfo : EIATTR_SPARSE_MMA_MASK
	.align		4
.L_42:
        /*0038*/ 	.byte	0x03, 0x50
        /*003a*/ 	.short	0x0000


	//----- nvinfo : EIATTR_MAXREG_COUNT
	.align		4
        /*003c*/ 	.byte	0x03, 0x1b
        /*003e*/ 	.short	0x00ff


	//----- nvinfo : EIATTR_MERCURY_ISA_VERSION
	.align		4
        /*0040*/ 	.byte	0x03, 0x5f
        /*0042*/ 	.short	0x0101


	//----- nvinfo : EIATTR_VRC_CTA_INIT_COUNT
	.align		4
        /*0044*/ 	.byte	0x02, 0x4a
	.zero		1
	.zero		1


	//----- nvinfo : EIATTR_EXIT_INSTR_OFFSETS
	.align		4
        /*0048*/ 	.byte	0x04, 0x1c
        /*004a*/ 	.short	(.L_44 - .L_43)


	//   ....[0]....
.L_43:
        /*004c*/ 	.word	0x00000050


	//   ....[1]....
        /*0050*/ 	.word	0x00002820


	//----- nvinfo : EIATTR_CBANK_PARAM_SIZE
	.align		4
.L_44:
        /*0054*/ 	.byte	0x03, 0x19
        /*0056*/ 	.short	0x0018


	//----- nvinfo : EIATTR_PARAM_CBANK
	.align		4
        /*0058*/ 	.byte	0x04, 0x0a
        /*005a*/ 	.short	(.L_46 - .L_45)
	.align		4
.L_45:
        /*005c*/ 	.word	index@(.nv.constant0._Z23generate_random_indicesPjiy)
        /*0060*/ 	.short	0x0380
        /*0062*/ 	.short	0x0018


	//----- nvinfo : EIATTR_SW_WAR
	.align		4
.L_46:
        /*0064*/ 	.byte	0x04, 0x36
        /*0066*/ 	.short	(.L_48 - .L_47)
.L_47:
        /*0068*/ 	.word	0x00000008
.L_48:


//--------------------- .nv.callgraph             --------------------------
	.section	.nv.callgraph,"",@"SHT_CUDA_CALLGRAPH"
	.align	4
	.sectionentsize	8
	.align		4
        /*0000*/ 	.word	0x00000000
	.align		4
        /*0004*/ 	.word	0xffffffff
	.align		4
        /*0008*/ 	.word	0x00000000
	.align		4
        /*000c*/ 	.word	0xfffffffe
	.align		4
        /*0010*/ 	.word	0x00000000
	.align		4
        /*0014*/ 	.word	0xfffffffd
	.align		4
        /*0018*/ 	.word	0x00000000
	.align		4
        /*001c*/ 	.word	0xfffffffc


//--------------------- .nv.constant4             --------------------------
	.section	.nv.constant4,"a",@progbits
	.align	8
	.align		8
.nv.constant4:
        /*0000*/ 	.dword	precalc_xorwow_matrix
	.align		8
        /*0008*/ 	.dword	precalc_xorwow_offset_matrix
	.align		8
        /*0010*/ 	.dword	mrg32k3aM1
	.align		8
        /*0018*/ 	.dword	mrg32k3aM2
	.align		8
        /*0020*/ 	.dword	mrg32k3aM1SubSeq
	.align		8
        /*0028*/ 	.dword	mrg32k3aM2SubSeq
	.align		8
        /*0030*/ 	.dword	mrg32k3aM1Seq
	.align		8
        /*0038*/ 	.dword	mrg32k3aM2Seq


//--------------------- .nv.constant3             --------------------------
	.section	.nv.constant3,"a",@progbits
	.align	8
.nv.constant3:
	.type		__cr_lgamma_table,@object
	.size		__cr_lgamma_table,(.L_8 - __cr_lgamma_table)
__cr_lgamma_table:
        /*0000*/ 	.byte	0x00, 0x00, 0x00, 0x00, 0x00, 0x00, 0x00, 0x00, 0x00, 0x00, 0x00, 0x00, 0x00, 0x00, 0x00, 0x00
        /*0010*/ 	.byte	0xef, 0x39, 0xfa, 0xfe, 0x42, 0x2e, 0xe6, 0x3f, 0x02, 0x20, 0x2a, 0xfa, 0x0b, 0xab, 0xfc, 0x3f
        /*0020*/ 	.byte	0xf9, 0x2c, 0x92, 0x7c, 0xa7, 0x6c, 0x09, 0x40, 0xc9, 0x79, 0x44, 0x3c, 0x64, 0x26, 0x13, 0x40
        /*0030*/ 	.byte	0xca, 0x01, 0xcf, 0x3a, 0x27, 0x51, 0x1a, 0x40, 0x30, 0xcc, 0x2d, 0xf3, 0xe1, 0x0c, 0x21, 0x40
        /*0040*/ 	.byte	0x0d, 0xb7, 0xfc, 0x82, 0x8e, 0x35, 0x25, 0x40
.L_8:


//--------------------- .text._Z20random_access_kernelPcPji --------------------------
	.section	.text._Z20random_access_kernelPcPji,"ax",@progbits
	.align	128
        .global         _Z20random_access_kernelPcPji
        .type           _Z20random_access_kernelPcPji,@function
        .size           _Z20random_access_kernelPcPji,(.L_x_11 - _Z20random_access_kernelPcPji)
        .other          _Z20random_access_kernelPcPji,@"STO_CUDA_ENTRY STV_DEFAULT"
_Z20random_access_kernelPcPji:
.text._Z20random_access_kernelPcPji:
[----:B------:R-:W-:Y:S01]  /*0000*/  LDC R1, c[0x0][0x37c] ;  /* 0x0000df00ff017b82 */ /* 0x000fe20000000800 */
[----:B------:R-:W0:Y:S01]  /*0010*/  S2R R5, SR_CTAID.X ;  /* 0x0000000000057919 */ /* 0x000e220000002500 */
[----:B------:R-:W0:Y:S02]  /*0020*/  LDCU UR4, c[0x0][0x390] ;  /* 0x00007200ff0477ac */ /* 0x000e240008000800 */
[----:B0-----:R-:W-:-:S13]  /*0030*/  ISETP.GE.AND P0, PT, R5, UR4, PT ;  /* 0x0000000405007c0c */ /* 0x001fda000bf06270 */
[----:B------:R-:W-:Y:S05]  /*0040*/  @P0 EXIT ;  /* 0x000000000000094d */ /* 0x000fea0003800000 */
[----:B------:R-:W0:Y:S01]  /*0050*/  LDC.64 R2, c[0x0][0x388] ;  /* 0x0000e200ff027b82 */ /* 0x000e220000000a00 */
[----:B------:R-:W1:Y:S01]  /*0060*/  LDCU.64 UR4, c[0x0][0x358] ;  /* 0x00006b00ff0477ac */ /* 0x000e620008000a00 */
[----:B------:R-:W2:Y:S01]  /*0070*/  LDCU.64 UR6, c[0x0][0x380] ;  /* 0x00007000ff0677ac */ /* 0x000ea20008000a00 */
[----:B0-----:R-:W-:-:S06]  /*0080*/  IMAD.WIDE.U32 R2, R5, 0x4, R2 ;  /* 0x0000000405027825 */ /* 0x001fcc00078e0002 */
[----:B-1----:R-:W3:Y:S01]  /*0090*/  LDG.E R2, desc[UR4][R2.64] ;  /* 0x0000000402027981 */ /* 0x002ee2000c1e1900 */
[----:B------:R-:W3:Y:S02]  /*00a0*/  S2R R5, SR_TID.X ;  /* 0x0000000000057919 */ /* 0x000ee40000002100 */
[----:B---3--:R-:W-:-:S05]  /*00b0*/  IMAD R5, R2, 0x40, R5 ;  /* 0x0000004002057824 */ /* 0x008fca00078e0205 */
[----:B--2---:R-:W-:-:S04]  /*00c0*/  LEA R4, P0, R5, UR6, 0x1 ;  /* 0x0000000605047c11 */ /* 0x004fc8000f8008ff */
[----:B------:R-:W-:-:S05]  /*00d0*/  IADD3.X R5, PT, PT, RZ, UR7, RZ, P0, !PT ;  /* 0x00000007ff057c10 */ /* 0x000fca00087fe4ff */
[----:B------:R-:W2:Y:S02]  /*00e0*/  LDG.E.U8 R0, desc[UR4][R4.64] ;  /* 0x0000000404007981 */ /* 0x000ea4000c1e1100 */
[----:B--2---:R-:W-:-:S05]  /*00f0*/  VIADD R7, R0, 0x1 ;  /* 0x0000000100077836 */ /* 0x004fca0000000000 */
[----:B------:R-:W-:Y:S01]  /*0100*/  STG.E.U8 desc[UR4][R4.64], R7 ;  /* 0x0000000704007986 */ /* 0x000fe2000c101104 */
[----:B------:R-:W-:Y:S05]  /*0110*/  EXIT ;  /* 0x000000000000794d */ /* 0x000fea0003800000 */
.L_x_0:
[----:B------:R-:W-:-:S00]  /*0120*/  BRA `(.L_x_0) ;  /* 0xfffffffc00fc7947 */ /* 0x000fc0000383ffff */
[----:B------:R-:W-:-:S00]  /*0130*/  NOP ;  /* 0x0000000000007918 */ /* 0x000fc00000000000 */
        /* <DEDUP_REMOVED lines=12> */
.L_x_11:


//--------------------- .text._Z23generate_random_indicesPjiy --------------------------
	.section	.text._Z23generate_random_indicesPjiy,"ax",@progbits
	.align	128
        .global         _Z23generate_random_indicesPjiy
        .type           _Z23generate_random_indicesPjiy,@function
        .size           _Z23generate_random_indicesPjiy,(.L_x_12 - _Z23generate_random_indicesPjiy)
        .other          _Z23generate_random_indicesPjiy,@"STO_CUDA_ENTRY STV_DEFAULT"
_Z23generate_random_indicesPjiy:
.text._Z23generate_random_indicesPjiy:
[----:B------:R-:W0:Y:S08]  /*0000*/  LDC R1, c[0x0][0x37c] ;  /* 0x0000df00ff017b82 */ /* 0x000e300000000800 */
[----:B------:R-:W1:Y:S01]  /*0010*/  S2UR UR5, SR_CTAID.X ;  /* 0x00000000000579c3 */ /* 0x000e620000002500 */
[----:B0-----:R-:W-:-:S07]  /*0020*/  VIADD R1, R1, 0xffffffd0 ;  /* 0xffffffd001017836 */ /* 0x001fce0000000000 */
[----:B------:R-:W1:Y:S02]  /*0030*/  LDC R0, c[0x0][0x388] ;  /* 0x0000e200ff007b82 */ /* 0x000e640000000800 */
[----:B-1----:R-:W-:-:S13]  /*0040*/  ISETP.LE.AND P0, PT, R0, UR5, PT ;  /* 0x0000000500007c0c */ /* 0x002fda000bf03270 */
[----:B------:R-:W-:Y:S05]  /*0050*/  @P0 EXIT ;  /* 0x000000000000094d */ /* 0x000fea0003800000 */
[----:B------:R-:W0:Y:S01]  /*0060*/  LDC.64 R2, c[0x0][0x390] ;  /* 0x0000e400ff027b82 */ /* 0x000e220000000a00 */
[----:B------:R-:W-:Y:S01]  /*0070*/  UISETP.NE.AND UP0, UPT, UR5, URZ, UPT ;  /* 0x000000ff0500728c */ /* 0x000fe2000bf05270 */
[----:B------:R-:W1:Y:S01]  /*0080*/  LDCU.64 UR8, c[0x0][0x358] ;  /* 0x00006b00ff0877ac */ /* 0x000e620008000a00 */
[----:B0-----:R-:W-:Y:S02]  /*0090*/  LOP3.LUT R0, R2, 0xaad26b49, RZ, 0x3c, !PT ;  /* 0xaad26b4902007812 */ /* 0x001fe400078e3cff */
[----:B------:R-:W-:-:S03]  /*00a0*/  LOP3.LUT R2, R3, 0xf7dcefdd, RZ, 0x3c, !PT ;  /* 0xf7dcefdd03027812 */ /* 0x000fc600078e3cff */
[----:B------:R-:W-:Y:S02]  /*00b0*/  IMAD R0, R0, 0x4182bed5, RZ ;  /* 0x4182bed500007824 */ /* 0x000fe400078e02ff */
[----:B------:R-:W-:Y:S02]  /*00c0*/  IMAD R9, R2, -0x658354e5, RZ ;  /* 0x9a7cab1b02097824 */ /* 0x000fe400078e02ff */
[C---:B------:R-:W-:Y:S01]  /*00d0*/  VIADD R5, R0.reuse, 0x583f19 ;  /* 0x00583f1900057836 */ /* 0x040fe20000000000 */
[C---:B------:R-:W-:Y:S01]  /*00e0*/  LOP3.LUT R6, R0.reuse, 0x159a55e5, RZ, 0x3c, !PT ;  /* 0x159a55e500067812 */ /* 0x040fe200078e3cff */
[C---:B------:R-:W-:Y:S01]  /*00f0*/  VIADD R3, R0.reuse, 0x75bcd15 ;  /* 0x075bcd1500037836 */ /* 0x040fe20000000000 */
[----:B------:R-:W-:Y:S01]  /*0100*/  IADD3 R2, PT, PT, R0, 0x64f0c9, R9 ;  /* 0x0064f0c900027810 */ /* 0x000fe20007ffe009 */
[C---:B------:R-:W-:Y:S01]  /*0110*/  VIADD R7, R9.reuse, 0x1f123bb5 ;  /* 0x1f123bb509077836 */ /* 0x040fe20000000000 */
[----:B------:R-:W-:-:S03]  /*0120*/  LOP3.LUT R4, R9, 0x5491333, RZ, 0x3c, !PT ;  /* 0x0549133309047812 */ /* 0x000fc600078e3cff */
[----:B------:R0:W-:Y:S04]  /*0130*/  STL.64 [R1], R2 ;  /* 0x0000000201007387 */ /* 0x0001e80000100a00 */
[----:B------:R0:W-:Y:S04]  /*0140*/  STL.64 [R1+0x8], R6 ;  /* 0x0000080601007387 */ /* 0x0001e80000100a00 */
[----:B------:R0:W-:Y:S01]  /*0150*/  STL.64 [R1+0x10], R4 ;  /* 0x0000100401007387 */ /* 0x0001e20000100a00 */
[----:B-1----:R-:W-:Y:S05]  /*0160*/  BRA.U !UP0, `(.L_x_1) ;  /* 0x0000002508187547 */ /* 0x002fea000b800000 */
[----:B------:R-:W-:Y:S01]  /*0170*/  IMAD.MOV.U32 R0, RZ, RZ, RZ ;  /* 0x000000ffff007224 */ /* 0x000fe200078e00ff */
[----:B------:R-:W-:Y:S01]  /*0180*/  UMOV UR6, UR5 ;  /* 0x0000000500067c82 */ /* 0x000fe20008000000 */
[----:B------:R-:W-:-:S05]  /*0190*/  UMOV UR4, URZ ;  /* 0x000000ff00047c82 */ /* 0x000fca0008000000 */
.L_x_9:
[----:B------:R-:W-:-:S04]  /*01a0*/  ULOP3.LUT UR7, UR6, 0x3, URZ, 0xc0, !UPT ;  /* 0x0000000306077892 */ /* 0x000fc8000f8ec0ff */
[----:B------:R-:W-:-:S04]  /*01b0*/  UISETP.NE.U32.AND UP0, UPT, UR7, URZ, UPT ;  /* 0x000000ff0700728c */ /* 0x000fc8000bf05070 */
[----:B------:R-:W-:-:S09]  /*01c0*/  UISETP.NE.AND.EX UP0, UPT, URZ, URZ, UPT, UP0 ;  /* 0x000000ffff00728c */ /* 0x000fd2000bf05300 */
[----:B-12---:R-:W-:Y:S05]  /*01d0*/  BRA.U !UP0, `(.L_x_2) ;  /* 0x0000002108e07547 */ /* 0x006fea000b800000 */
[----:B------:R-:W1:Y:S01]  /*01e0*/  LDC.64 R8, c[0x4][RZ] ;  /* 0x01000000ff087b82 */ /* 0x000e620000000a00 */
[----:B0-----:R-:W-:Y:S02]  /*01f0*/  CS2R R2, SRZ ;  /* 0x0000000000027805 */ /* 0x001fe4000001ff00 */
[----:B------:R-:W-:Y:S02]  /*0200*/  CS2R R4, SRZ ;  /* 0x0000000000047805 */ /* 0x000fe4000001ff00 */
[----:B------:R-:W-:Y:S01]  /*0210*/  CS2R R6, SRZ ;  /* 0x0000000000067805 */ /* 0x000fe2000001ff00 */
[----:B-1----:R-:W-:-:S07]  /*0220*/  IMAD.WIDE.U32 R8, R0, 0xc80, R8 ;  /* 0x00000c8000087825 */ /* 0x002fce00078e0008 */
.L_x_4:
[----:B------:R-:W-:-:S06]  /*0230*/  IMAD R12, R2, 0x4, R1 ;  /* 0x00000004020c7824 */ /* 0x000fcc00078e0201 */
[----:B------:R-:W5:Y:S01]  /*0240*/  LDL R12, [R12+0x4] ;  /* 0x000004000c0c7983 */ /* 0x000f620000100800 */
[----:B------:R-:W-:-:S07]  /*0250*/  IMAD.MOV.U32 R13, RZ, RZ, RZ ;  /* 0x000000ffff0d7224 */ /* 0x000fce00078e00ff */
.L_x_3:
[----:B-----5:R-:W-:Y:S01]  /*0260*/  SHF.R.U32.HI R21, RZ, R13, R12 ;  /* 0x0000000dff157219 */ /* 0x020fe2000001160c */
[----:B------:R-:W-:-:S03]  /*0270*/  IMAD.SHL.U32 R10, R2, 0x20, RZ ;  /* 0x00000020020a7824 */ /* 0x000fc600078e00ff */
[----:B------:R-:W-:Y:S01]  /*0280*/  LOP3.LUT R11, R21, 0x1, RZ, 0xc0, !PT ;  /* 0x00000001150b7812 */ /* 0x000fe200078ec0ff */
[----:B------:R-:W-:-:S03]  /*0290*/  IMAD.IADD R10, R10, 0x1, R13 ;  /* 0x000000010a0a7824 */ /* 0x000fc600078e020d */
[----:B------:R-:W-:Y:S01]  /*02a0*/  ISETP.NE.U32.AND P0, PT, R11, 0x1, PT ;  /* 0x000000010b00780c */ /* 0x000fe20003f05070 */
[----:B------:R-:W-:-:S03]  /*02b0*/  IMAD R11, R10, 0x5, RZ ;  /* 0x000000050a0b7824 */ /* 0x000fc600078e02ff */
[----:B------:R-:W-:Y:S01]  /*02c0*/  R2P PR, R21, 0x7e ;  /* 0x0000007e15007804 */ /* 0x000fe20000000000 */
[----:B------:R-:W-:-:S08]  /*02d0*/  IMAD.WIDE.U32 R10, R11, 0x4, R8 ;  /* 0x000000040b0a7825 */ /* 0x000fd000078e0008 */
[----:B------:R-:W2:Y:S04]  /*02e0*/  @!P0 LDG.E R18, desc[UR8][R10.64+0x10] ;  /* 0x000010080a128981 */ /* 0x000ea8000c1e1900 */
[----:B------:R-:W3:Y:S04]  /*02f0*/  @P1 LDG.E R20, desc[UR8][R10.64+0x24] ;  /* 0x000024080a141981 */ /* 0x000ee8000c1e1900 */
[----:B------:R-:W4:Y:S04]  /*0300*/  @P2 LDG.E R22, desc[UR8][R10.64+0x38] ;  /* 0x000038080a162981 */ /* 0x000f28000c1e1900 */
[----:B------:R-:W4:Y:S04]  /*0310*/  @P3 LDG.E R24, desc[UR8][R10.64+0x4c] ;  /* 0x00004c080a183981 */ /* 0x000f28000c1e1900 */
[----:B------:R-:W4:Y:S04]  /*0320*/  @!P0 LDG.E R16, desc[UR8][R10.64] ;  /* 0x000000080a108981 */ /* 0x000f28000c1e1900 */
[----:B------:R-:W4:Y:S04]  /*0330*/  @P4 LDG.E R26, desc[UR8][R10.64+0x60] ;  /* 0x000060080a1a4981 */ /* 0x000f28000c1e1900 */
[----:B------:R-:W4:Y:S04]  /*0340*/  @P5 LDG.E R14, desc[UR8][R10.64+0x74] ;  /* 0x000074080a0e5981 */ /* 0x000f28000c1e1900 */
[----:B------:R-:W4:Y:S04]  /*0350*/  @!P0 LDG.E R15, desc[UR8][R10.64+0x4] ;  /* 0x000004080a0f8981 */ /* 0x000f28000c1e1900 */
[----:B------:R-:W4:Y:S04]  /*0360*/  @!P0 LDG.E R17, desc[UR8][R10.64+0xc] ;  /* 0x00000c080a118981 */ /* 0x000f28000c1e1900 */
[----:B------:R-:W4:Y:S04]  /*0370*/  @P1 LDG.E R19, desc[UR8][R10.64+0x18] ;  /* 0x000018080a131981 */ /* 0x000f28000c1e1900 */
[----:B------:R-:W4:Y:S04]  /*0380*/  @P1 LDG.E R23, desc[UR8][R10.64+0x20] ;  /* 0x000020080a171981 */ /* 0x000f28000c1e1900 */
[----:B------:R-:W4:Y:S04]  /*0390*/  @P2 LDG.E R25, desc[UR8][R10.64+0x2c] ;  /* 0x00002c080a192981 */ /* 0x000f28000c1e1900 */
[----:B------:R-:W4:Y:S01]  /*03a0*/  @P5 LDG.E R27, desc[UR8][R10.64+0x68] ;  /* 0x000068080a1b5981 */ /* 0x000f22000c1e1900 */
[----:B--2---:R-:W-:-:S03]  /*03b0*/  @!P0 LOP3.LUT R5, R5, R18, RZ, 0x3c, !PT ;  /* 0x0000001205058212 */ /* 0x004fc600078e3cff */
[----:B------:R-:W2:Y:S01]  /*03c0*/  @P1 LDG.E R18, desc[UR8][R10.64+0x14] ;  /* 0x000014080a121981 */ /* 0x000ea2000c1e1900 */
[----:B---3--:R-:W-:-:S03]  /*03d0*/  @P1 LOP3.LUT R5, R5, R20, RZ, 0x3c, !PT ;  /* 0x0000001405051212 */ /* 0x008fc600078e3cff */
[----:B------:R-:W3:Y:S01]  /*03e0*/  @P1 LDG.E R20, desc[UR8][R10.64+0x1c] ;  /* 0x00001c080a141981 */ /* 0x000ee2000c1e1900 */
[----:B----4-:R-:W-:-:S03]  /*03f0*/  @P2 LOP3.LUT R5, R5, R22, RZ, 0x3c, !PT ;  /* 0x0000001605052212 */ /* 0x010fc600078e3cff */
[----:B------:R-:W4:Y:S01]  /*0400*/  @P2 LDG.E R22, desc[UR8][R10.64+0x28] ;  /* 0x000028080a162981 */ /* 0x000f22000c1e1900 */
[----:B------:R-:W-:-:S03]  /*0410*/  @P3 LOP3.LUT R5, R5, R24, RZ, 0x3c, !PT ;  /* 0x0000001805053212 */ /* 0x000fc600078e3cff */
[----:B------:R-:W4:Y:S01]  /*0420*/  @P6 LDG.E R24, desc[UR8][R10.64+0x88] ;  /* 0x000088080a186981 */ /* 0x000f22000c1e1900 */
[----:B------:R-:W-:-:S03]  /*0430*/  @!P0 LOP3.LUT R3, R3, R16, RZ, 0x3c, !PT ;  /* 0x0000001003038212 */ /* 0x000fc600078e3cff */
[----:B------:R-:W3:Y:S01]  /*0440*/  @!P0 LDG.E R16, desc[UR8][R10.64+0x8] ;  /* 0x000008080a108981 */ /* 0x000ee2000c1e1900 */
[----:B------:R-:W-:-:S04]  /*0450*/  @P4 LOP3.LUT R5, R5, R26, RZ, 0x3c, !PT ;  /* 0x0000001a05054212 */ /* 0x000fc800078e3cff */
[----:B------:R-:W-:Y:S02]  /*0460*/  @P5 LOP3.LUT R5, R5, R14, RZ, 0x3c, !PT ;  /* 0x0000000e05055212 */ /* 0x000fe400078e3cff */
[----:B------:R-:W4:Y:S01]  /*0470*/  @P2 LDG.E R14, desc[UR8][R10.64+0x30] ;  /* 0x000030080a0e2981 */ /* 0x000f22000c1e1900 */
[----:B------:R-:W-:-:S03]  /*0480*/  @!P0 LOP3.LUT R6, R6, R15, RZ, 0x3c, !PT ;  /* 0x0000000f06068212 */ /* 0x000fc600078e3cff */
[----:B------:R-:W4:Y:S01]  /*0490*/  @P2 LDG.E R15, desc[UR8][R10.64+0x34] ;  /* 0x000034080a0f2981 */ /* 0x000f22000c1e1900 */
[----:B------:R-:W-:-:S03]  /*04a0*/  @!P0 LOP3.LUT R4, R4, R17, RZ, 0x3c, !PT ;  /* 0x0000001104048212 */ /* 0x000fc600078e3cff */
[----:B------:R-:W4:Y:S01]  /*04b0*/  @P3 LDG.E R17, desc[UR8][R10.64+0x40] ;  /* 0x000040080a113981 */ /* 0x000f22000c1e1900 */
[----:B------:R-:W-:-:S03]  /*04c0*/  @P1 LOP3.LUT R6, R6, R19, RZ, 0x3c, !PT ;  /* 0x0000001306061212 */ /* 0x000fc600078e3cff */
[----:B------:R-:W4:Y:S01]  /*04d0*/  @P3 LDG.E R19, desc[UR8][R10.64+0x48] ;  /* 0x000048080a133981 */ /* 0x000f22000c1e1900 */
[----:B------:R-:W-:-:S03]  /*04e0*/  @P1 LOP3.LUT R4, R4, R23, RZ, 0x3c, !PT ;  /* 0x0000001704041212 */ /* 0x000fc600078e3cff */
[----:B------:R-:W4:Y:S01]  /*04f0*/  @P4 LDG.E R23, desc[UR8][R10.64+0x54] ;  /* 0x000054080a174981 */ /* 0x000f22000c1e1900 */
[----:B------:R-:W-:-:S03]  /*0500*/  @P2 LOP3.LUT R6, R6, R25, RZ, 0x3c, !PT ;  /* 0x0000001906062212 */ /* 0x000fc600078e3cff */
[----:B------:R-:W4:Y:S01]  /*0510*/  @P4 LDG.E R25, desc[UR8][R10.64+0x5c] ;  /* 0x00005c080a194981 */ /* 0x000f22000c1e1900 */
[----:B--2---:R-:W-:-:S03]  /*0520*/  @P1 LOP3.LUT R3, R3, R18, RZ, 0x3c, !PT ;  /* 0x0000001203031212 */ /* 0x004fc600078e3cff */
[----:B------:R-:W2:Y:S01]  /*0530*/  @P3 LDG.E R18, desc[UR8][R10.64+0x44] ;  /* 0x000044080a123981 */ /* 0x000ea2000c1e1900 */
[----:B---3--:R-:W-:-:S03]  /*0540*/  @!P0 LOP3.LUT R7, R7, R16, RZ, 0x3c, !PT ;  /* 0x0000001007078212 */ /* 0x008fc600078e3cff */
[----:B------:R-:W3:Y:S01]  /*0550*/  @P3 LDG.E R16, desc[UR8][R10.64+0x3c] ;  /* 0x00003c080a103981 */ /* 0x000ee2000c1e1900 */
[----:B------:R-:W-:Y:S02]  /*0560*/  @P1 LOP3.LUT R7, R7, R20, RZ, 0x3c, !PT ;  /* 0x0000001407071212 */ /* 0x000fe400078e3cff */
[----:B----4-:R-:W-:Y:S01]  /*0570*/  @P2 LOP3.LUT R3, R3, R22, RZ, 0x3c, !PT ;  /* 0x0000001603032212 */ /* 0x010fe200078e3cff */
[----:B------:R-:W4:Y:S01]  /*0580*/  @P4 LDG.E R20, desc[UR8][R10.64+0x58] ;  /* 0x000058080a144981 */ /* 0x000f22000c1e1900 */
[----:B------:R-:W-:-:S03]  /*0590*/  @P2 LOP3.LUT R7, R7, R14, RZ, 0x3c, !PT ;  /* 0x0000000e07072212 */ /* 0x000fc600078e3cff */
[----:B------:R-:W4:Y:S04]  /*05a0*/  @P4 LDG.E R14, desc[UR8][R10.64+0x50] ;  /* 0x000050080a0e4981 */ /* 0x000f28000c1e1900 */
[----:B------:R-:W4:Y:S01]  /*05b0*/  @P5 LDG.E R22, desc[UR8][R10.64+0x64] ;  /* 0x000064080a165981 */ /* 0x000f22000c1e1900 */
[----:B------:R-:W-:Y:S02]  /*05c0*/  LOP3.LUT P0, RZ, R21, 0x80, RZ, 0xc0, !PT ;  /* 0x0000008015ff7812 */ /* 0x000fe4000780c0ff */
[----:B------:R-:W-:Y:S02]  /*05d0*/  @P2 LOP3.LUT R4, R4, R15, RZ, 0x3c, !PT ;  /* 0x0000000f04042212 */ /* 0x000fe400078e3cff */
[----:B------:R-:W4:Y:S01]  /*05e0*/  @P5 LDG.E R15, desc[UR8][R10.64+0x70] ;  /* 0x000070080a0f5981 */ /* 0x000f22000c1e1900 */
[----:B------:R-:W-:-:S02]  /*05f0*/  @P3 LOP3.LUT R6, R6, R17, RZ, 0x3c, !PT ;  /* 0x0000001106063212 */ /* 0x000fc400078e3cff */
[----:B------:R-:W-:Y:S01]  /*0600*/  @P3 LOP3.LUT R4, R4, R19, RZ, 0x3c, !PT ;  /* 0x0000001304043212 */ /* 0x000fe200078e3cff */
[----:B------:R-:W4:Y:S01]  /*0610*/  @P6 LDG.E R17, desc[UR8][R10.64+0x7c] ;  /* 0x00007c080a116981 */ /* 0x000f22000c1e1900 */
[----:B------:R-:W-:-:S03]  /*0620*/  @P6 LOP3.LUT R5, R5, R24, RZ, 0x3c, !PT ;  /* 0x0000001805056212 */ /* 0x000fc600078e3cff */
[----:B------:R-:W4:Y:S01]  /*0630*/  @P6 LDG.E R19, desc[UR8][R10.64+0x84] ;  /* 0x000084080a136981 */ /* 0x000f22000c1e1900 */
[----:B------:R-:W-:Y:S02]  /*0640*/  @P4 LOP3.LUT R6, R6, R23, RZ, 0x3c, !PT ;  /* 0x0000001706064212 */ /* 0x000fe400078e3cff */
[----:B------:R-:W-:Y:S01]  /*0650*/  @P4 LOP3.LUT R4, R4, R25, RZ, 0x3c, !PT ;  /* 0x0000001904044212 */ /* 0x000fe200078e3cff */
[----:B------:R-:W4:Y:S04]  /*0660*/  @P0 LDG.E R23, desc[UR8][R10.64+0x90] ;  /* 0x000090080a170981 */ /* 0x000f28000c1e1900 */
[----:B------:R-:W4:Y:S04]  /*0670*/  @P0 LDG.E R25, desc[UR8][R10.64+0x98] ;  /* 0x000098080a190981 */ /* 0x000f28000c1e1900 */
[----:B------:R-:W4:Y:S01]  /*0680*/  @P0 LDG.E R24, desc[UR8][R10.64+0x9c] ;  /* 0x00009c080a180981 */ /* 0x000f22000c1e1900 */
[----:B--2---:R-:W-:-:S03]  /*0690*/  @P3 LOP3.LUT R7, R7, R18, RZ, 0x3c, !PT ;  /* 0x0000001207073212 */ /* 0x004fc600078e3cff */
[----:B------:R-:W2:Y:S01]  /*06a0*/  @P6 LDG.E R18, desc[UR8][R10.64+0x80] ;  /* 0x000080080a126981 */ /* 0x000ea2000c1e1900 */
[----:B---3--:R-:W-:-:S03]  /*06b0*/  @P3 LOP3.LUT R3, R3, R16, RZ, 0x3c, !PT ;  /* 0x0000001003033212 */ /* 0x008fc600078e3cff */
[----:B------:R-:W3:Y:S01]  /*06c0*/  @P6 LDG.E R16, desc[UR8][R10.64+0x78] ;  /* 0x000078080a106981 */ /* 0x000ee2000c1e1900 */
[----:B----4-:R-:W-:-:S03]  /*06d0*/  @P4 LOP3.LUT R3, R3, R14, RZ, 0x3c, !PT ;  /* 0x0000000e03034212 */ /* 0x010fc600078e3cff */
[----:B------:R-:W4:Y:S01]  /*06e0*/  @P5 LDG.E R14, desc[UR8][R10.64+0x6c] ;  /* 0x00006c080a0e5981 */ /* 0x000f22000c1e1900 */
[----:B------:R-:W-:Y:S02]  /*06f0*/  @P4 LOP3.LUT R7, R7, R20, RZ, 0x3c, !PT ;  /* 0x0000001407074212 */ /* 0x000fe400078e3cff */
[----:B------:R-:W-:Y:S01]  /*0700*/  @P5 LOP3.LUT R3, R3, R22, RZ, 0x3c, !PT ;  /* 0x0000001603035212 */ /* 0x000fe200078e3cff */
[----:B------:R-:W2:Y:S04]  /*0710*/  @P0 LDG.E R20, desc[UR8][R10.64+0x8c] ;  /* 0x00008c080a140981 */ /* 0x000ea8000c1e1900 */
[----:B------:R-:W2:Y:S01]  /*0720*/  @P0 LDG.E R22, desc[UR8][R10.64+0x94] ;  /* 0x000094080a160981 */ /* 0x000ea2000c1e1900 */
[----:B------:R-:W-:Y:S02]  /*0730*/  @P5 LOP3.LUT R6, R6, R27, RZ, 0x3c, !PT ;  /* 0x0000001b06065212 */ /* 0x000fe400078e3cff */
[----:B------:R-:W-:-:S02]  /*0740*/  @P5 LOP3.LUT R4, R4, R15, RZ, 0x3c, !PT ;  /* 0x0000000f04045212 */ /* 0x000fc400078e3cff */
[----:B------:R-:W-:Y:S02]  /*0750*/  @P6 LOP3.LUT R6, R6, R17, RZ, 0x3c, !PT ;  /* 0x0000001106066212 */ /* 0x000fe400078e3cff */
[----:B------:R-:W-:Y:S02]  /*0760*/  @P6 LOP3.LUT R4, R4, R19, RZ, 0x3c, !PT ;  /* 0x0000001304046212 */ /* 0x000fe400078e3cff */
[----:B------:R-:W-:Y:S02]  /*0770*/  @P0 LOP3.LUT R6, R6, R23, RZ, 0x3c, !PT ;  /* 0x0000001706060212 */ /* 0x000fe400078e3cff */
[----:B------:R-:W-:Y:S02]  /*0780*/  @P0 LOP3.LUT R4, R4, R25, RZ, 0x3c, !PT ;  /* 0x0000001904040212 */ /* 0x000fe400078e3cff */
[----:B------:R-:W-:Y:S02]  /*0790*/  @P0 LOP3.LUT R5, R5, R24, RZ, 0x3c, !PT ;  /* 0x0000001805050212 */ /* 0x000fe400078e3cff */
[----:B---3--:R-:W-:-:S02]  /*07a0*/  @P6 LOP3.LUT R3, R3, R16, RZ, 0x3c, !PT ;  /* 0x0000001003036212 */ /* 0x008fc400078e3cff */
[----:B----4-:R-:W-:-:S04]  /*07b0*/  @P5 LOP3.LUT R7, R7, R14, RZ, 0x3c, !PT ;  /* 0x0000000e07075212 */ /* 0x010fc800078e3cff */
[----:B--2---:R-:W-:Y:S02]  /*07c0*/  @P6 LOP3.LUT R7, R7, R18, RZ, 0x3c, !PT ;  /* 0x0000001207076212 */ /* 0x004fe400078e3cff */
[----:B------:R-:W-:Y:S02]  /*07d0*/  @P0 LOP3.LUT R3, R3, R20, RZ, 0x3c, !PT ;  /* 0x0000001403030212 */ /* 0x000fe400078e3cff */
[----:B------:R-:W-:Y:S02]  /*07e0*/  @P0 LOP3.LUT R7, R7, R22, RZ, 0x3c, !PT ;  /* 0x0000001607070212 */ /* 0x000fe400078e3cff */
[----:B------:R-:W-:-:S13]  /*07f0*/  R2P PR, R21.B1, 0x7f ;  /* 0x0000007f15007804 */ /* 0x000fda0000001000 */
[----:B------:R-:W2:Y:S04]  /*0800*/  @P0 LDG.E R15, desc[UR8][R10.64+0xa4] ;  /* 0x0000a4080a0f0981 */ /* 0x000ea8000c1e1900 */
[----:B------:R-:W3:Y:S04]  /*0810*/  @P0 LDG.E R18, desc[UR8][R10.64+0xb0] ;  /* 0x0000b0080a120981 */ /* 0x000ee8000c1e1900 */
[----:B------:R-:W4:Y:S04]  /*0820*/  @P0 LDG.E R14, desc[UR8][R10.64+0xa0] ;  /* 0x0000a0080a0e0981 */ /* 0x000f28000c1e1900 */
        /* <DEDUP_REMOVED lines=16> */
[----:B------:R-:W-:-:S03]  /*0930*/  @P0 LOP3.LUT R7, R7, R16, RZ, 0x3c, !PT ;  /* 0x0000001007070212 */ /* 0x000fc600078e3cff */
[----:B------:R-:W4:Y:S01]  /*0940*/  @P5 LDG.E R16, desc[UR8][R10.64+0x104] ;  /* 0x000104080a105981 */ /* 0x000f22000c1e1900 */
[----:B------:R-:W-:-:S03]  /*0950*/  @P0 LOP3.LUT R4, R4, R17, RZ, 0x3c, !PT ;  /* 0x0000001104040212 */ /* 0x000fc600078e3cff */
[----:B------:R-:W4:Y:S01]  /*0960*/  @P3 LDG.E R17, desc[UR8][R10.64+0xe0] ;  /* 0x0000e0080a113981 */ /* 0x000f22000c1e1900 */
[----:B------:R-:W-:-:S03]  /*0970*/  @P1 LOP3.LUT R5, R5, R24, RZ, 0x3c, !PT ;  /* 0x0000001805051212 */ /* 0x000fc600078e3cff */
[----:B------:R-:W4:Y:S01]  /*0980*/  @P4 LDG.E R24, desc[UR8][R10.64+0xf0] ;  /* 0x0000f0080a184981 */ /* 0x000f22000c1e1900 */
[----:B------:R-:W-:Y:S02]  /*0990*/  LOP3.LUT P0, RZ, R21, 0x8000, RZ, 0xc0, !PT ;  /* 0x0000800015ff7812 */ /* 0x000fe4000780c0ff */
[----:B------:R-:W-:Y:S01]  /*09a0*/  @P1 LOP3.LUT R3, R3, R20, RZ, 0x3c, !PT ;  /* 0x0000001403031212 */ /* 0x000fe200078e3cff */
[----:B------:R-:W4:Y:S01]  /*09b0*/  @P4 LDG.E R21, desc[UR8][R10.64+0xf4] ;  /* 0x0000f4080a154981 */ /* 0x000f22000c1e1900 */
[----:B------:R-:W-:-:S03]  /*09c0*/  @P1 LOP3.LUT R6, R6, R19, RZ, 0x3c, !PT ;  /* 0x0000001306061212 */ /* 0x000fc600078e3cff */
        /* <DEDUP_REMOVED lines=8> */
[----:B------:R-:W4:Y:S04]  /*0a50*/  @P4 LDG.E R23, desc[UR8][R10.64+0xfc] ;  /* 0x0000fc080a174981 */ /* 0x000f28000c1e1900 */
[----:B------:R-:W4:Y:S01]  /*0a60*/  @P4 LDG.E R28, desc[UR8][R10.64+0x100] ;  /* 0x000100080a1c4981 */ /* 0x000f22000c1e1900 */
[----:B--2---:R-:W-:-:S03]  /*0a70*/  @P2 LOP3.LUT R4, R4, R15, RZ, 0x3c, !PT ;  /* 0x0000000f04042212 */ /* 0x004fc600078e3cff */
[----:B------:R-:W2:Y:S01]  /*0a80*/  @P5 LDG.E R15, desc[UR8][R10.64+0x108] ;  /* 0x000108080a0f5981 */ /* 0x000ea2000c1e1900 */
[----:B------:R-:W-:Y:S02]  /*0a90*/  @P2 LOP3.LUT R6, R6, R25, RZ, 0x3c, !PT ;  /* 0x0000001906062212 */ /* 0x000fe400078e3cff */
[----:B---3--:R-:W-:Y:S02]  /*0aa0*/  @P3 LOP3.LUT R3, R3, R18, RZ, 0x3c, !PT ;  /* 0x0000001203033212 */ /* 0x008fe400078e3cff */
[----:B------:R-:W3:Y:S01]  /*0ab0*/  @P5 LDG.E R18, desc[UR8][R10.64+0x114] ;  /* 0x000114080a125981 */ /* 0x000ee2000c1e1900 */
[----:B----4-:R-:W-:-:S03]  /*0ac0*/  @P2 LOP3.LUT R5, R5, R14, RZ, 0x3c, !PT ;  /* 0x0000000e05052212 */ /* 0x010fc600078e3cff */
[----:B------:R-:W4:Y:S01]  /*0ad0*/  @P5 LDG.E R14, desc[UR8][R10.64+0x10c] ;  /* 0x00010c080a0e5981 */ /* 0x000f22000c1e1900 */
[----:B------:R-:W-:-:S03]  /*0ae0*/  @P3 LOP3.LUT R6, R6, R17, RZ, 0x3c, !PT ;  /* 0x0000001106063212 */ /* 0x000fc600078e3cff */
[----:B------:R-:W3:Y:S01]  /*0af0*/  @P5 LDG.E R17, desc[UR8][R10.64+0x110] ;  /* 0x000110080a115981 */ /* 0x000ee2000c1e1900 */
[----:B------:R-:W-:-:S03]  /*0b00*/  @P4 LOP3.LUT R3, R3, R24, RZ, 0x3c, !PT ;  /* 0x0000001803034212 */ /* 0x000fc600078e3cff */
[----:B------:R-:W3:Y:S01]  /*0b10*/  @P0 LDG.E R24, desc[UR8][R10.64+0x12c] ;  /* 0x00012c080a180981 */ /* 0x000ee2000c1e1900 */
[----:B------:R-:W-:Y:S02]  /*0b20*/  @P4 LOP3.LUT R6, R6, R21, RZ, 0x3c, !PT ;  /* 0x0000001506064212 */ /* 0x000fe400078e3cff */
[----:B------:R-:W-:Y:S01]  /*0b30*/  @P5 LOP3.LUT R3, R3, R16, RZ, 0x3c, !PT ;  /* 0x0000001003035212 */ /* 0x000fe200078e3cff */
[----:B------:R-:W3:Y:S01]  /*0b40*/  @P6 LDG.E R21, desc[UR8][R10.64+0x124] ;  /* 0x000124080a156981 */ /* 0x000ee2000c1e1900 */
[----:B------:R-:W-:-:S03]  /*0b50*/  @P3 LOP3.LUT R7, R7, R20, RZ, 0x3c, !PT ;  /* 0x0000001407073212 */ /* 0x000fc600078e3cff */
        /* <DEDUP_REMOVED lines=10> */
[----:B------:R-:W3:Y:S04]  /*0c00*/  @P0 LDG.E R28, desc[UR8][R10.64+0x13c] ;  /* 0x00013c080a1c0981 */ /* 0x000ee8000c1e1900 */
[----:B------:R-:W3:Y:S01]  /*0c10*/  @P0 LDG.E R23, desc[UR8][R10.64+0x138] ;  /* 0x000138080a170981 */ /* 0x000ee2000c1e1900 */
[----:B--2---:R-:W-:-:S03]  /*0c20*/  @P5 LOP3.LUT R6, R6, R15, RZ, 0x3c, !PT ;  /* 0x0000000f06065212 */ /* 0x004fc600078e3cff */
[----:B------:R-:W2:Y:S01]  /*0c30*/  @P0 LDG.E R15, desc[UR8][R10.64+0x130] ;  /* 0x000130080a0f0981 */ /* 0x000ea2000c1e1900 */
[----:B------:R-:W-:-:S05]  /*0c40*/  VIADD R13, R13, 0x10 ;  /* 0x000000100d0d7836 */ /* 0x000fca0000000000 */
[----:B------:R-:W-:Y:S02]  /*0c50*/  ISETP.NE.AND P1, PT, R13, 0x20, PT ;  /* 0x000000200d00780c */ /* 0x000fe40003f25270 */
[----:B----4-:R-:W-:Y:S02]  /*0c60*/  @P5 LOP3.LUT R7, R7, R14, RZ, 0x3c, !PT ;  /* 0x0000000e07075212 */ /* 0x010fe400078e3cff */
[----:B---3--:R-:W-:Y:S02]  /*0c70*/  @P5 LOP3.LUT R5, R5, R18, RZ, 0x3c, !PT ;  /* 0x0000001205055212 */ /* 0x008fe400078e3cff */
[----:B------:R-:W-:-:S04]  /*0c80*/  @P5 LOP3.LUT R4, R4, R17, RZ, 0x3c, !PT ;  /* 0x0000001104045212 */ /* 0x000fc800078e3cff */
[----:B------:R-:W-:Y:S02]  /*0c90*/  @P6 LOP3.LUT R4, R4, R21, RZ, 0x3c, !PT ;  /* 0x0000001504046212 */ /* 0x000fe400078e3cff */
[----:B------:R-:W-:Y:S02]  /*0ca0*/  @P6 LOP3.LUT R3, R3, R20, RZ, 0x3c, !PT ;  /* 0x0000001403036212 */ /* 0x000fe400078e3cff */
[----:B------:R-:W-:Y:S02]  /*0cb0*/  @P6 LOP3.LUT R6, R6, R19, RZ, 0x3c, !PT ;  /* 0x0000001306066212 */ /* 0x000fe400078e3cff */
[----:B------:R-:W-:Y:S02]  /*0cc0*/  @P6 LOP3.LUT R7, R7, R16, RZ, 0x3c, !PT ;  /* 0x0000001007076212 */ /* 0x000fe400078e3cff */
[----:B------:R-:W-:Y:S02]  /*0cd0*/  @P6 LOP3.LUT R5, R5, R22, RZ, 0x3c, !PT ;  /* 0x0000001605056212 */ /* 0x000fe400078e3cff */
[----:B------:R-:W-:-:S02]  /*0ce0*/  @P0 LOP3.LUT R3, R3, R24, RZ, 0x3c, !PT ;  /* 0x0000001803030212 */ /* 0x000fc400078e3cff */
[----:B------:R-:W-:Y:S02]  /*0cf0*/  @P0 LOP3.LUT R7, R7, R26, RZ, 0x3c, !PT ;  /* 0x0000001a07070212 */ /* 0x000fe400078e3cff */
[----:B------:R-:W-:Y:S02]  /*0d00*/  @P0 LOP3.LUT R5, R5, R28, RZ, 0x3c, !PT ;  /* 0x0000001c05050212 */ /* 0x000fe400078e3cff */
[----:B------:R-:W-:Y:S02]  /*0d10*/  @P0 LOP3.LUT R4, R4, R23, RZ, 0x3c, !PT ;  /* 0x0000001704040212 */ /* 0x000fe400078e3cff */
[----:B--2---:R-:W-:Y:S01]  /*0d20*/  @P0 LOP3.LUT R6, R6, R15, RZ, 0x3c, !PT ;  /* 0x0000000f06060212 */ /* 0x004fe200078e3cff */
[----:B------:R-:W-:Y:S06]  /*0d30*/  @P1 BRA `(.L_x_3) ;  /* 0xfffffff400481947 */ /* 0x000fec000383ffff */
[----:B------:R-:W-:-:S05]  /*0d40*/  VIADD R2, R2, 0x1 ;  /* 0x0000000102027836 */ /* 0x000fca0000000000 */
[----:B------:R-:W-:-:S13]  /*0d50*/  ISETP.NE.AND P0, PT, R2, 0x5, PT ;  /* 0x000000050200780c */ /* 0x000fda0003f05270 */
[----:B------:R-:W-:Y:S05]  /*0d60*/  @P0 BRA `(.L_x_4) ;  /* 0xfffffff400300947 */ /* 0x000fea000383ffff */
[----:B------:R1:W-:Y:S01]  /*0d70*/  STL.64 [R1+0x8], R6 ;  /* 0x0000080601007387 */ /* 0x0003e20000100a00 */
[----:B------:R-:W-:-:S03]  /*0d80*/  ULOP3.LUT UR7, UR6, 0x3, URZ, 0xc0, !UPT ;  /* 0x0000000306077892 */ /* 0x000fc6000f8ec0ff */
[----:B------:R1:W-:Y:S01]  /*0d90*/  STL.64 [R1+0x10], R4 ;  /* 0x0000100401007387 */ /* 0x0003e20000100a00 */
[----:B------:R-:W-:-:S03]  /*0da0*/  UISETP.NE.U32.AND UP0, UPT, UR7, 0x1, UPT ;  /* 0x000000010700788c */ /* 0x000fc6000bf05070 */
[----:B------:R1:W-:Y:S01]  /*0db0*/  STL [R1+0x4], R3 ;  /* 0x0000040301007387 */ /* 0x0003e20000100800 */
[----:B------:R-:W-:-:S09]  /*0dc0*/  UISETP.NE.AND.EX UP0, UPT, URZ, URZ, UPT, UP0 ;  /* 0x000000ffff00728c */ /* 0x000fd2000bf05300 */
[----:B-1----:R-:W-:Y:S05]  /*0dd0*/  BRA.U !UP0, `(.L_x_2) ;  /* 0x0000001508e07547 */ /* 0x002fea000b800000 */
[----:B------:R-:W-:Y:S02]  /*0de0*/  CS2R R2, SRZ ;  /* 0x0000000000027805 */ /* 0x000fe4000001ff00 */
[----:B------:R-:W-:Y:S02]  /*0df0*/  CS2R R4, SRZ ;  /* 0x0000000000047805 */ /* 0x000fe4000001ff00 */
[----:B------:R-:W-:-:S07]  /*0e00*/  CS2R R6, SRZ ;  /* 0x0000000000067805 */ /* 0x000fce000001ff00 */
.L_x_6:
[----:B------:R-:W-:-:S06]  /*0e10*/  IMAD R12, R2, 0x4, R1 ;  /* 0x00000004020c7824 */ /* 0x000fcc00078e0201 */
[----:B------:R-:W5:Y:S01]  /*0e20*/  LDL R12, [R12+0x4] ;  /* 0x000004000c0c7983 */ /* 0x000f620000100800 */
[----:B------:R-:W-:-:S07]  /*0e30*/  IMAD.MOV.U32 R13, RZ, RZ, RZ ;  /* 0x000000ffff0d7224 */ /* 0x000fce00078e00ff */
.L_x_5:
        /* <DEDUP_REMOVED lines=179> */
[----:B------:R1:W-:Y:S01]  /*1970*/  STL [R1+0x4], R3 ;  /* 0x0000040301007387 */ /* 0x0003e20000100800 */
[----:B------:R-:W-:-:S03]  /*1980*/  UISETP.NE.U32.AND UP0, UPT, UR7, 0x3, UPT ;  /* 0x000000030700788c */ /* 0x000fc6000bf05070 */
[----:B------:R1:W-:Y:S01]  /*1990*/  STL.64 [R1+0x10], R4 ;  /* 0x0000100401007387 */ /* 0x0003e20000100a00 */
[----:B------:R-:W-:-:S09]  /*19a0*/  UISETP.NE.AND.EX UP0, UPT, URZ, URZ, UPT, UP0 ;  /* 0x000000ffff00728c */ /* 0x000fd2000bf05300 */
[----:B------:R-:W-:Y:S05]  /*19b0*/  BRA.U UP0, `(.L_x_2) ;  /* 0x0000000900e87547 */ /* 0x000fea000b800000 */
[----:B-1----:R-:W-:Y:S02]  /*19c0*/  CS2R R2, SRZ ;  /* 0x0000000000027805 */ /* 0x002fe4000001ff00 */
[----:B------:R-:W-:Y:S02]  /*19d0*/  CS2R R4, SRZ ;  /* 0x0000000000047805 */ /* 0x000fe4000001ff00 */
[----:B------:R-:W-:-:S07]  /*19e0*/  CS2R R6, SRZ ;  /* 0x0000000000067805 */ /* 0x000fce000001ff00 */
.L_x_8:
[----:B------:R-:W-:-:S06]  /*19f0*/  IMAD R12, R2, 0x4, R1 ;  /* 0x00000004020c7824 */ /* 0x000fcc00078e0201 */
[----:B------:R-:W5:Y:S01]  /*1a00*/  LDL R12, [R12+0x4] ;  /* 0x000004000c0c7983 */ /* 0x000f620000100800 */
[----:B------:R-:W-:-:S07]  /*1a10*/  IMAD.MOV.U32 R13, RZ, RZ, RZ ;  /* 0x000000ffff0d7224 */ /* 0x000fce00078e00ff */
.L_x_7:
        /* <DEDUP_REMOVED lines=177> */
[----:B------:R2:W-:Y:S04]  /*2530*/  STL.64 [R1+0x8], R6 ;  /* 0x0000080601007387 */ /* 0x0005e80000100a00 */
[----:B------:R2:W-:Y:S04]  /*2540*/  STL [R1+0x4], R3 ;  /* 0x0000040301007387 */ /* 0x0005e80000100800 */
[----:B------:R2:W-:Y:S02]  /*2550*/  STL.64 [R1+0x10], R4 ;  /* 0x0000100401007387 */ /* 0x0005e40000100a00 */
.L_x_2:
[----:B------:R-:W-:Y:S01]  /*2560*/  UISETP.GT.U32.AND UP0, UPT, UR6, 0x3, UPT ;  /* 0x000000030600788c */ /* 0x000fe2000bf04070 */
[----:B------:R-:W-:Y:S01]  /*2570*/  VIADD R0, R0, 0x1 ;  /* 0x0000000100007836 */ /* 0x000fe20000000000 */
[----:B------:R-:W-:Y:S02]  /*2580*/  USHF.R.U32.HI UR7, URZ, 0x2, UR4 ;  /* 0x00000002ff077899 */ /* 0x000fe40008011604 */
[----:B------:R-:W-:Y:S02]  /*2590*/  UISETP.GT.U32.AND.EX UP0, UPT, UR4, URZ, UPT, UP0 ;  /* 0x000000ff0400728c */ /* 0x000fe4000bf04100 */
[----:B------:R-:W-:-:S03]  /*25a0*/  USHF.R.U64 UR6, UR6, 0x2, UR4 ;  /* 0x0000000206067899 */ /* 0x000fc60008001204 */
[----:B------:R-:W-:-:S04]  /*25b0*/  UMOV UR4, UR7 ;  /* 0x0000000700047c82 */ /* 0x000fc80008000000 */
[----:B------:R-:W-:Y:S05]  /*25c0*/  BRA.U UP0, `(.L_x_9) ;  /* 0xffffffd900f47547 */ /* 0x000fea000b83ffff */
.L_x_1:
[----:B------:R-:W3:Y:S01]  /*25d0*/  LDCU UR10, c[0x0][0x388] ;  /* 0x00007100ff0a77ac */ /* 0x000ee20008000800 */
[----:B------:R-:W4:Y:S01]  /*25e0*/  LDC.64 R8, c[0x0][0x390] ;  /* 0x0000e400ff087b82 */ /* 0x000f220000000a00 */
[----:B------:R-:W-:Y:S01]  /*25f0*/  SHF.R.U32.HI R0, RZ, 0x2, R3 ;  /* 0x00000002ff007819 */ /* 0x000fe20000011603 */
[----:B------:R-:W5:Y:S03]  /*2600*/  LDCU.64 UR6, c[0x0][0x380] ;  /* 0x00007000ff0677ac */ /* 0x000f660008000a00 */
[----:B------:R-:W-:Y:S01]  /*2610*/  LOP3.LUT R0, R0, R3, RZ, 0x3c, !PT ;  /* 0x0000000300007212 */ /* 0x000fe200078e3cff */
[----:B012---:R-:W-:-:S04]  /*2620*/  IMAD.SHL.U32 R3, R5, 0x10, RZ ;  /* 0x0000001005037824 */ /* 0x007fc800078e00ff */
[----:B------:R-:W-:-:S05]  /*2630*/  IMAD.SHL.U32 R2, R0, 0x2, RZ ;  /* 0x0000000200027824 */ /* 0x000fca00078e00ff */
[----:B------:R-:W-:Y:S01]  /*2640*/  LOP3.LUT R2, R0, R2, R3, 0x96, !PT ;  /* 0x0000000200027212 */ /* 0x000fe200078e9603 */
[----:B---3--:R-:W0:Y:S01]  /*2650*/  I2F.U32.RP R4, UR10 ;  /* 0x0000000a00047d06 */ /* 0x008e220008209000 */
[----:B------:R-:W-:Y:S02]  /*2660*/  ISETP.NE.U32.AND P1, PT, RZ, UR10, PT ;  /* 0x0000000aff007c0c */ /* 0x000fe4000bf25070 */
[----:B------:R-:W-:Y:S01]  /*2670*/  LOP3.LUT R2, R2, R5, RZ, 0x3c, !PT ;  /* 0x0000000502027212 */ /* 0x000fe200078e3cff */
[----:B-----5:R-:W-:Y:S01]  /*2680*/  ULEA UR4, UP0, UR5, UR6, 0x2 ;  /* 0x0000000605047291 */ /* 0x020fe2000f8010ff */
[----:B----4-:R-:W-:-:S03]  /*2690*/  LOP3.LUT R8, R8, 0xaad26b49, RZ, 0x3c, !PT ;  /* 0xaad26b4908087812 */ /* 0x010fc600078e3cff */
[----:B------:R-:W-:Y:S01]  /*26a0*/  ULEA.HI.X UR5, UR5, UR7, URZ, 0x2, UP0 ;  /* 0x0000000705057291 */ /* 0x000fe200080f14ff */
[----:B------:R-:W-:Y:S01]  /*26b0*/  LOP3.LUT R9, R9, 0xf7dcefdd, RZ, 0x3c, !PT ;  /* 0xf7dcefdd09097812 */ /* 0x000fe200078e3cff */
[----:B------:R-:W-:-:S04]  /*26c0*/  IMAD R8, R8, 0x4182bed5, RZ ;  /* 0x4182bed508087824 */ /* 0x000fc800078e02ff */
[----:B------:R-:W-:Y:S01]  /*26d0*/  IMAD R9, R9, -0x658354e5, RZ ;  /* 0x9a7cab1b09097824 */ /* 0x000fe200078e02ff */
[----:B0-----:R-:W0:Y:S04]  /*26e0*/  MUFU.RCP R4, R4 ;  /* 0x0000000400047308 */ /* 0x001e280000001000 */
[----:B------:R-:W-:-:S04]  /*26f0*/  IADD3 R9, PT, PT, R8, 0x64f0c9, R9 ;  /* 0x0064f0c908097810 */ /* 0x000fc80007ffe009 */
[----:B------:R-:W-:Y:S01]  /*2700*/  IADD3 R2, PT, PT, R9, 0x587c5, R2 ;  /* 0x000587c509027810 */ /* 0x000fe20007ffe002 */
[----:B0-----:R-:W-:-:S04]  /*2710*/  VIADD R6, R4, 0xffffffe ;  /* 0x0ffffffe04067836 */ /* 0x001fc80000000000 */
[----:B------:R0:W1:Y:S02]  /*2720*/  F2I.FTZ.U32.TRUNC.NTZ R7, R6 ;  /* 0x0000000600077305 */ /* 0x000064000021f000 */
[----:B0-----:R-:W-:Y:S02]  /*2730*/  IMAD.MOV.U32 R6, RZ, RZ, RZ ;  /* 0x000000ffff067224 */ /* 0x001fe400078e00ff */
[----:B-1----:R-:W-:-:S04]  /*2740*/  IMAD.MOV R4, RZ, RZ, -R7 ;  /* 0x000000ffff047224 */ /* 0x002fc800078e0a07 */
[----:B------:R-:W-:-:S04]  /*2750*/  IMAD R3, R4, UR10, RZ ;  /* 0x0000000a04037c24 */ /* 0x000fc8000f8e02ff */
[----:B------:R-:W-:-:S04]  /*2760*/  IMAD.HI.U32 R7, R7, R3, R6 ;  /* 0x0000000307077227 */ /* 0x000fc800078e0006 */
[----:B------:R-:W-:Y:S02]  /*2770*/  IMAD.U32 R3, RZ, RZ, UR5 ;  /* 0x00000005ff037e24 */ /* 0x000fe4000f8e00ff */
[----:B------:R-:W-:-:S04]  /*2780*/  IMAD.HI.U32 R7, R7, R2, RZ ;  /* 0x0000000207077227 */ /* 0x000fc800078e00ff */
[----:B------:R-:W-:-:S04]  /*2790*/  IMAD.MOV R7, RZ, RZ, -R7 ;  /* 0x000000ffff077224 */ /* 0x000fc800078e0a07 */
[----:B------:R-:W-:Y:S02]  /*27a0*/  IMAD R5, R7, UR10, R2 ;  /* 0x0000000a07057c24 */ /* 0x000fe4000f8e0202 */
[----:B------:R-:W-:-:S03]  /*27b0*/  IMAD.U32 R2, RZ, RZ, UR4 ;  /* 0x00000004ff027e24 */ /* 0x000fc6000f8e00ff */
[----:B------:R-:W-:-:S13]  /*27c0*/  ISETP.GE.U32.AND P0, PT, R5, UR10, PT ;  /* 0x0000000a05007c0c */ /* 0x000fda000bf06070 */
[----:B------:R-:W-:-:S05]  /*27d0*/  @P0 VIADD R5, R5, -UR10 ;  /* 0x8000000a05050c36 */ /* 0x000fca0008000000 */
[----:B------:R-:W-:-:S13]  /*27e0*/  ISETP.GE.U32.AND P0, PT, R5, UR10, PT ;  /* 0x0000000a05007c0c */ /* 0x000fda000bf06070 */
[----:B------:R-:W-:Y:S01]  /*27f0*/  @P0 VIADD R5, R5, -UR10 ;  /* 0x8000000a05050c36 */ /* 0x000fe20008000000 */
[----:B------:R-:W-:-:S05]  /*2800*/  @!P1 LOP3.LUT R5, RZ, UR10, RZ, 0x33, !PT ;  /* 0x0000000aff059c12 */ /* 0x000fca000f8e33ff */
[----:B------:R-:W-:Y:S01]  /*2810*/  STG.E desc[UR8][R2.64], R5 ;  /* 0x0000000502007986 */ /* 0x000fe2000c101908 */
[----:B------:R-:W-:Y:S05]  /*2820*/  EXIT ;  /* 0x000000000000794d */ /* 0x000fea0003800000 */
.L_x_10:
        /* <DEDUP_REMOVED lines=13> */
.L_x_12:


//--------------------- .nv.global.init           --------------------------
	.section	.nv.global.init,"aw",@progbits
	.align	4
.nv.global.init:
	.type		mrg32k3aM1SubSeq,@object
	.size		mrg32k3aM1SubSeq,(mrg32k3aM2SubSeq - mrg32k3aM1SubSeq)
mrg32k3aM1SubSeq:
        /*0000*/ 	.byte	0x0b, 0xcc, 0xee, 0x04, 0x73, 0x29, 0x8b, 0x6f, 0xf6, 0x53, 0x03, 0xf6, 0x23, 0xf6, 0xea, 0xda
        /* <DEDUP_REMOVED lines=125> */
	.type		mrg32k3aM2SubSeq,@object
	.size		mrg32k3aM2SubSeq,(mrg32k3aM1 - mrg32k3aM2SubSeq)
mrg32k3aM2SubSeq:
        /* <DEDUP_REMOVED lines=126> */
	.type		mrg32k3aM1,@object
	.size		mrg32k3aM1,(mrg32k3aM1Seq - mrg32k3aM1)
mrg32k3aM1:
        /* <DEDUP_REMOVED lines=144> */
	.type		mrg32k3aM1Seq,@object
	.size		mrg32k3aM1Seq,(mrg32k3aM2 - mrg32k3aM1Seq)
mrg32k3aM1Seq:
        /* <DEDUP_REMOVED lines=144> */
	.type		mrg32k3aM2,@object
	.size		mrg32k3aM2,(mrg32k3aM2Seq - mrg32k3aM2)
mrg32k3aM2:
        /* <DEDUP_REMOVED lines=144> */
	.type		mrg32k3aM2Seq,@object
	.size		mrg32k3aM2Seq,(precalc_xorwow_matrix - mrg32k3aM2Seq)
mrg32k3aM2Seq:
        /* <DEDUP_REMOVED lines=144> */
	.type		precalc_xorwow_matrix,@object
	.size		precalc_xorwow_matrix,(precalc_xorwow_offset_matrix - precalc_xorwow_matrix)
precalc_xorwow_matrix:
        /* <DEDUP_REMOVED lines=6400> */
	.type		precalc_xorwow_offset_matrix,@object
	.size		precalc_xorwow_offset_matrix,(.L_1 - precalc_xorwow_offset_matrix)
precalc_xorwow_offset_matrix:
        /* <DEDUP_REMOVED lines=6400> */
.L_1:


//--------------------- .nv.shared.reserved.0     --------------------------
	.section	.nv.shared.reserved.0,"aw",@nobits
	.weak		__nv_reservedSMEM_offset_0_alias
	.size		__nv_reservedSMEM_offset_0_alias, 0, 64
	.other		__nv_reservedSMEM_offset_0_alias,@"STO_CUDA_RESERVED_SHARED STV_DEFAULT"
__nv_reservedSMEM_offset_0_alias:
	.zero		0
	.zero		64


//--------------------- .nv.constant0._Z20random_access_kernelPcPji --------------------------
	.section	.nv.constant0._Z20random_access_kernelPcPji,"a",@progbits
	.sectionflags	@""
	.align	4
.nv.constant0._Z20random_access_kernelPcPji:
	.zero		916


//--------------------- .nv.constant0._Z23generate_random_indicesPjiy --------------------------
	.section	.nv.constant0._Z23generate_random_indicesPjiy,"a",@progbits
	.sectionflags	@""
	.align	4
.nv.constant0._Z23generate_random_indicesPjiy:
	.zero		920


//--------------------- SYMBOLS --------------------------

	.type		.nv.reservedSmem.offset0,@object
	.size		.nv.reservedSmem.offset0,0x4
